def attn_fwd(
    Q,
    K,
    V,
    Out,
    Lse,
    sm_scale,
    stride_qz,
    stride_qh,
    stride_qm,
    stride_qk,
    stride_kz,
    stride_kh,
    stride_kn,
    stride_kk,
    stride_vz,
    stride_vh,
    stride_vn,
    stride_vk,
    stride_oz,
    stride_oh,
    stride_om,
    stride_ok,
    seqlen_q,
    seqlen_k,
    BLOCK_M: tl.constexpr,
    BLOCK_N: tl.constexpr,
    HEAD_DIM: tl.constexpr,
    CAUSAL: tl.constexpr,
):
    start_m = tl.program_id(0)
    off_hz = tl.program_id(1)
    q_off = off_hz * stride_qh
    k_off = off_hz * stride_kh
    v_off = off_hz * stride_vh
    offs_m = start_m * BLOCK_M + tl.arange(0, BLOCK_M)
    offs_d = tl.arange(0, HEAD_DIM)
    offs_n = tl.arange(0, BLOCK_N)
    q_ptrs = Q + q_off + offs_m[:, None] * stride_qm + offs_d[None, :] * stride_qk
    k_ptrs = K + k_off + offs_d[:, None] * stride_kk + offs_n[None, :] * stride_kn
    v_ptrs = V + v_off + offs_n[:, None] * stride_vn + offs_d[None, :] * stride_vk
    m_i = tl.full([BLOCK_M], float("-inf"), dtype=tl.float32)
    l_i = tl.zeros([BLOCK_M], dtype=tl.float32) + 1.0
    acc = tl.zeros([BLOCK_M, HEAD_DIM], dtype=tl.float32)
    q = tl.load(q_ptrs)
    acc, l_i, m_i = _attn_fwd_inner(
        acc,
        l_i,
        m_i,
        q,
        k_ptrs,
        v_ptrs,
        sm_scale,
        stride_kn,
        stride_vn,
        start_m,
        seqlen_k,
        BLOCK_M,
        BLOCK_N,
        HEAD_DIM,
        CAUSAL,
    )
    acc = acc / l_i[:, None]
    lse = m_i + tl.math.log2(l_i) / 1.4426950408889634
    o_ptrs = (
        Out
        + off_hz * stride_oh
        + offs_m[:, None] * stride_om
        + offs_d[None, :] * stride_ok
    )
    tl.store(o_ptrs, acc.to(Out.dtype.element_ty))
    tl.store(Lse + off_hz * seqlen_q + offs_m, lse)

# config = {"BLOCK_M": 64, "BLOCK_N": 16, "HEAD_DIM": 64, "arch": "sm_100", "causal": true, "dtype": "fp16", "num_stages": 4, "num_warps": 4}
# arch = sm_100


// ===== COMPILED SASS (sm_100a) =====

	.target	sm_100a

	.elftype	@"ET_EXEC"


//--------------------- .note.nv.tkinfo           --------------------------
	.section	.note.nv.tkinfo,"",@"SHT_NOTE"
	.sectionflags	@"SHF_NOTE_NV_TKINFO"
	.tkinfo
        /*0018*/ 	.word	0x00000081
        /*0030*/ 	.string	""
        /*0030*/ 	.string	"ptxas-blackwell"
        /*0030*/ 	.string	"Cuda compilation tools, release 12.9, V12.9.86"
        /*0030*/ 	.string	"Build cuda_12.9.r12.9/compiler.36037853_0"
        /*0030*/ 	.string	"-v  -suppress-debug-info  -lineinfo  -arch sm_100a "



//--------------------- .note.nv.cuver            --------------------------
	.section	.note.nv.cuver,"",@"SHT_NOTE"
	.sectionflags	@"SHF_NOTE_NV_CUVER"
        /*0018*/ 	.short	0x0001
        /*001a*/ 	.short	0x0064
        /*001c*/ 	.short	0x0001
        /*001e*/ 	.short	0x0000
        /*0020*/ 	.short	0x0001
        /*0022*/ 	.short	0x0000


//--------------------- .nv.info                  --------------------------
	.section	.nv.info,"",@"SHT_CUDA_INFO"
	.align	4


	//----- nvinfo : EIATTR_REGCOUNT
	.align		4
        /*0000*/ 	.byte	0x04, 0x2f
        /*0002*/ 	.short	(.L_5 - .L_4)
	.align		4
.L_4:
        /*0004*/ 	.word	index@(attn_fwd)
        /*0008*/ 	.word	0x00000060


	//----- nvinfo : EIATTR_FRAME_SIZE
	.align		4
.L_5:
        /*000c*/ 	.byte	0x04, 0x11
        /*000e*/ 	.short	(.L_7 - .L_6)
	.align		4
.L_6:
        /*0010*/ 	.word	index@($__internal_2_$__cuda_sm10x_tcgen05_guardrail_trap_unallocated_columns_being_dealloced)
        /*0014*/ 	.word	0x00000000


	//----- nvinfo : EIATTR_FRAME_SIZE
	.align		4
.L_7:
        /*0018*/ 	.byte	0x04, 0x11
        /*001a*/ 	.short	(.L_9 - .L_8)
	.align		4
.L_8:
        /*001c*/ 	.word	index@($__internal_1_$__cuda_sm10x_tcgen05_guardrail_trap_phase_invalid_during_alloc)
        /*0020*/ 	.word	0x00000000


	//----- nvinfo : EIATTR_FRAME_SIZE
	.align		4
.L_9:
        /*0024*/ 	.byte	0x04, 0x11
        /*0026*/ 	.short	(.L_11 - .L_10)
	.align		4
.L_10:
        /*0028*/ 	.word	index@($__internal_0_$__cuda_sm10x_tcgen05_guardrail_trap_col_being_dealloced_not_returned_by_alloc)
        /*002c*/ 	.word	0x00000000


	//----- nvinfo : EIATTR_FRAME_SIZE
	.align		4
.L_11:
        /*0030*/ 	.byte	0x04, 0x11
        /*0032*/ 	.short	(.L_13 - .L_12)
	.align		4
.L_12:
        /*0034*/ 	.word	index@(attn_fwd)
        /*0038*/ 	.word	0x00000000


	//----- nvinfo : EIATTR_MIN_STACK_SIZE
	.align		4
.L_13:
        /*003c*/ 	.byte	0x04, 0x12
        /*003e*/ 	.short	(.L_15 - .L_14)
	.align		4
.L_14:
        /*0040*/ 	.word	index@(attn_fwd)
        /*0044*/ 	.word	0x00000000
.L_15:


//--------------------- .nv.info.attn_fwd         --------------------------
	.section	.nv.info.attn_fwd,"",@"SHT_CUDA_INFO"
	.sectionflags	@""
	.align	4


	//----- nvinfo : EIATTR_CUDA_API_VERSION
	.align		4
        /*0000*/ 	.byte	0x04, 0x37
        /*0002*/ 	.short	(.L_17 - .L_16)
.L_16:
        /*0004*/ 	.word	0x00000081


	//----- nvinfo : EIATTR_KPARAM_INFO
	.align		4
.L_17:
        /*0008*/ 	.byte	0x04, 0x17
        /*000a*/ 	.short	(.L_19 - .L_18)
.L_18:
        /*000c*/ 	.word	0x00000000
        /*0010*/ 	.short	0x0019
        /*0012*/ 	.short	0x0080
        /*0014*/ 	.byte	0x00, 0xf4, 0x21, 0x00


	//----- nvinfo : EIATTR_KPARAM_INFO
	.align		4
.L_19:
        /*0018*/ 	.byte	0x04, 0x17
        /*001a*/ 	.short	(.L_21 - .L_20)
.L_20:
        /*001c*/ 	.word	0x00000000
        /*0020*/ 	.short	0x0018
        /*0022*/ 	.short	0x0078
        /*0024*/ 	.byte	0x00, 0xf4, 0x21, 0x00


	//----- nvinfo : EIATTR_KPARAM_INFO
	.align		4
.L_21:
        /*0028*/ 	.byte	0x04, 0x17
        /*002a*/ 	.short	(.L_23 - .L_22)
.L_22:
        /*002c*/ 	.word	0x00000000
        /*0030*/ 	.short	0x0017
        /*0032*/ 	.short	0x0070
        /*0034*/ 	.byte	0x00, 0xf0, 0x11, 0x00


	//----- nvinfo : EIATTR_KPARAM_INFO
	.align		4
.L_23:
        /*0038*/ 	.byte	0x04, 0x17
        /*003a*/ 	.short	(.L_25 - .L_24)
.L_24:
        /*003c*/ 	.word	0x00000000
        /*0040*/ 	.short	0x0016
        /*0042*/ 	.short	0x006c
        /*0044*/ 	.byte	0x00, 0xf0, 0x11, 0x00


	//----- nvinfo : EIATTR_KPARAM_INFO
	.align		4
.L_25:
        /*0048*/ 	.byte	0x04, 0x17
        /*004a*/ 	.short	(.L_27 - .L_26)
.L_26:
        /*004c*/ 	.word	0x00000000
        /*0050*/ 	.short	0x0015
        /*0052*/ 	.short	0x0068
        /*0054*/ 	.byte	0x00, 0xf0, 0x11, 0x00


	//----- nvinfo : EIATTR_KPARAM_INFO
	.align		4
.L_27:
        /*0058*/ 	.byte	0x04, 0x17
        /*005a*/ 	.short	(.L_29 - .L_28)
.L_28:
        /*005c*/ 	.word	0x00000000
        /*0060*/ 	.short	0x0014
        /*0062*/ 	.short	0x0064
        /*0064*/ 	.byte	0x00, 0xf0, 0x11, 0x00


	//----- nvinfo : EIATTR_KPARAM_INFO
	.align		4
.L_29:
        /*0068*/ 	.byte	0x04, 0x17
        /*006a*/ 	.short	(.L_31 - .L_30)
.L_30:
        /*006c*/ 	.word	0x00000000
        /*0070*/ 	.short	0x0013
        /*0072*/ 	.short	0x0060
        /*0074*/ 	.byte	0x00, 0xf0, 0x11, 0x00


	//----- nvinfo : EIATTR_KPARAM_INFO
	.align		4
.L_31:
        /*0078*/ 	.byte	0x04, 0x17
        /*007a*/ 	.short	(.L_33 - .L_32)
.L_32:
        /*007c*/ 	.word	0x00000000
        /*0080*/ 	.short	0x0012
        /*0082*/ 	.short	0x005c
        /*0084*/ 	.byte	0x00, 0xf0, 0x11, 0x00


	//----- nvinfo : EIATTR_KPARAM_INFO
	.align		4
.L_33:
        /*0088*/ 	.byte	0x04, 0x17
        /*008a*/ 	.short	(.L_35 - .L_34)
.L_34:
        /*008c*/ 	.word	0x00000000
        /*0090*/ 	.short	0x0011
        /*0092*/ 	.short	0x0058
        /*0094*/ 	.byte	0x00, 0xf0, 0x11, 0x00


	//----- nvinfo : EIATTR_KPARAM_INFO
	.align		4
.L_35:
        /*0098*/ 	.byte	0x04, 0x17
        /*009a*/ 	.short	(.L_37 - .L_36)
.L_36:
        /*009c*/ 	.word	0x00000000
        /*00a0*/ 	.short	0x0010
        /*00a2*/ 	.short	0x0054
        /*00a4*/ 	.byte	0x00, 0xf0, 0x11, 0x00


	//----- nvinfo : EIATTR_KPARAM_INFO
	.align		4
.L_37:
        /*00a8*/ 	.byte	0x04, 0x17
        /*00aa*/ 	.short	(.L_39 - .L_38)
.L_38:
        /*00ac*/ 	.word	0x00000000
        /*00b0*/ 	.short	0x000f
        /*00b2*/ 	.short	0x0050
        /*00b4*/ 	.byte	0x00, 0xf0, 0x11, 0x00


	//----- nvinfo : EIATTR_KPARAM_INFO
	.align		4
.L_39:
        /*00b8*/ 	.byte	0x04, 0x17
        /*00ba*/ 	.short	(.L_41 - .L_40)
.L_40:
        /*00bc*/ 	.word	0x00000000
        /*00c0*/ 	.short	0x000e
        /*00c2*/ 	.short	0x004c
        /*00c4*/ 	.byte	0x00, 0xf0, 0x11, 0x00


	//----- nvinfo : EIATTR_KPARAM_INFO
	.align		4
.L_41:
        /*00c8*/ 	.byte	0x04, 0x17
        /*00ca*/ 	.short	(.L_43 - .L_42)
.L_42:
        /*00cc*/ 	.word	0x00000000
        /*00d0*/ 	.short	0x000d
        /*00d2*/ 	.short	0x0048
        /*00d4*/ 	.byte	0x00, 0xf0, 0x11, 0x00


	//----- nvinfo : EIATTR_KPARAM_INFO
	.align		4
.L_43:
        /*00d8*/ 	.byte	0x04, 0x17
        /*00da*/ 	.short	(.L_45 - .L_44)
.L_44:
        /*00dc*/ 	.word	0x00000000
        /*00e0*/ 	.short	0x000c
        /*00e2*/ 	.short	0x0044
        /*00e4*/ 	.byte	0x00, 0xf0, 0x11, 0x00


	//----- nvinfo : EIATTR_KPARAM_INFO
	.align		4
.L_45:
        /*00e8*/ 	.byte	0x04, 0x17
        /*00ea*/ 	.short	(.L_47 - .L_46)
.L_46:
        /*00ec*/ 	.word	0x00000000
        /*00f0*/ 	.short	0x000b
        /*00f2*/ 	.short	0x0040
        /*00f4*/ 	.byte	0x00, 0xf0, 0x11, 0x00


	//----- nvinfo : EIATTR_KPARAM_INFO
	.align		4
.L_47:
        /*00f8*/ 	.byte	0x04, 0x17
        /*00fa*/ 	.short	(.L_49 - .L_48)
.L_48:
        /*00fc*/ 	.word	0x00000000
        /*0100*/ 	.short	0x000a
        /*0102*/ 	.short	0x003c
        /*0104*/ 	.byte	0x00, 0xf0, 0x11, 0x00


	//----- nvinfo : EIATTR_KPARAM_INFO
	.align		4
.L_49:
        /*0108*/ 	.byte	0x04, 0x17
        /*010a*/ 	.short	(.L_51 - .L_50)
.L_50:
        /*010c*/ 	.word	0x00000000
        /*0110*/ 	.short	0x0009
        /*0112*/ 	.short	0x0038
        /*0114*/ 	.byte	0x00, 0xf0, 0x11, 0x00


	//----- nvinfo : EIATTR_KPARAM_INFO
	.align		4
.L_51:
        /*0118*/ 	.byte	0x04, 0x17
        /*011a*/ 	.short	(.L_53 - .L_52)
.L_52:
        /*011c*/ 	.word	0x00000000
        /*0120*/ 	.short	0x0008
        /*0122*/ 	.short	0x0034
        /*0124*/ 	.byte	0x00, 0xf0, 0x11, 0x00


	//----- nvinfo : EIATTR_KPARAM_INFO
	.align		4
.L_53:
        /*0128*/ 	.byte	0x04, 0x17
        /*012a*/ 	.short	(.L_55 - .L_54)
.L_54:
        /*012c*/ 	.word	0x00000000
        /*0130*/ 	.short	0x0007
        /*0132*/ 	.short	0x0030
        /*0134*/ 	.byte	0x00, 0xf0, 0x11, 0x00


	//----- nvinfo : EIATTR_KPARAM_INFO
	.align		4
.L_55:
        /*0138*/ 	.byte	0x04, 0x17
        /*013a*/ 	.short	(.L_57 - .L_56)
.L_56:
        /*013c*/ 	.word	0x00000000
        /*0140*/ 	.short	0x0006
        /*0142*/ 	.short	0x002c
        /*0144*/ 	.byte	0x00, 0xf0, 0x11, 0x00


	//----- nvinfo : EIATTR_KPARAM_INFO
	.align		4
.L_57:
        /*0148*/ 	.byte	0x04, 0x17
        /*014a*/ 	.short	(.L_59 - .L_58)
.L_58:
        /*014c*/ 	.word	0x00000000
        /*0150*/ 	.short	0x0005
        /*0152*/ 	.short	0x0028
        /*0154*/ 	.byte	0x00, 0xf0, 0x11, 0x00


	//----- nvinfo : EIATTR_KPARAM_INFO
	.align		4
.L_59:
        /*0158*/ 	.byte	0x04, 0x17
        /*015a*/ 	.short	(.L_61 - .L_60)
.L_60:
        /*015c*/ 	.word	0x00000000
        /*0160*/ 	.short	0x0004
        /*0162*/ 	.short	0x0020
        /*0164*/ 	.byte	0x00, 0xf4, 0x21, 0x00


	//----- nvinfo : EIATTR_KPARAM_INFO
	.align		4
.L_61:
        /*0168*/ 	.byte	0x04, 0x17
        /*016a*/ 	.short	(.L_63 - .L_62)
.L_62:
        /*016c*/ 	.word	0x00000000
        /*0170*/ 	.short	0x0003
        /*0172*/ 	.short	0x0018
        /*0174*/ 	.byte	0x00, 0xf4, 0x21, 0x00


	//----- nvinfo : EIATTR_KPARAM_INFO
	.align		4
.L_63:
        /*0178*/ 	.byte	0x04, 0x17
        /*017a*/ 	.short	(.L_65 - .L_64)
.L_64:
        /*017c*/ 	.word	0x00000000
        /*0180*/ 	.short	0x0002
        /*0182*/ 	.short	0x0010
        /*0184*/ 	.byte	0x00, 0xf4, 0x21, 0x00


	//----- nvinfo : EIATTR_KPARAM_INFO
	.align		4
.L_65:
        /*0188*/ 	.byte	0x04, 0x17
        /*018a*/ 	.short	(.L_67 - .L_66)
.L_66:
        /*018c*/ 	.word	0x00000000
        /*0190*/ 	.short	0x0001
        /*0192*/ 	.short	0x0008
        /*0194*/ 	.byte	0x00, 0xf4, 0x21, 0x00


	//----- nvinfo : EIATTR_KPARAM_INFO
	.align		4
.L_67:
        /*0198*/ 	.byte	0x04, 0x17
        /*019a*/ 	.short	(.L_69 - .L_68)
.L_68:
        /*019c*/ 	.word	0x00000000
        /*01a0*/ 	.short	0x0000
        /*01a2*/ 	.short	0x0000
        /*01a4*/ 	.byte	0x00, 0xf4, 0x21, 0x00


	//----- nvinfo : EIATTR_AT_ENTRY_FRAGMENTS
	.align		4
.L_69:
        /*01a8*/ 	.byte	0x04, 0x4f
        /*01aa*/ 	.short	(.L_71 - .L_70)


	//   ....[0]....
.L_70:
        /*01ac*/ 	.word	0x00000004


	//----- nvinfo : EIATTR_RESERVED_SMEM_USED
	.align		4
.L_71:
        /*01b0*/ 	.byte	0x01, 0x41
	.zero		2


	//----- nvinfo : EIATTR_SPARSE_MMA_MASK
	.align		4
        /*01b4*/ 	.byte	0x03, 0x50
        /*01b6*/ 	.short	0x0000


	//----- nvinfo : EIATTR_TCGEN05_1CTA_USED
	.align		4
        /*01b8*/ 	.byte	0x01, 0x51
	.zero		2


	//----- nvinfo : EIATTR_MAXREG_COUNT
	.align		4
        /*01bc*/ 	.byte	0x03, 0x1b
        /*01be*/ 	.short	0x00ff


	//----- nvinfo : EIATTR_NUM_BARRIERS
	.align		4
        /*01c0*/ 	.byte	0x02, 0x4c
        /*01c2*/ 	.byte	0x01
	.zero		1


	//----- nvinfo : EIATTR_INT_WARP_WIDE_INSTR_OFFSETS
	.align		4
        /*01c4*/ 	.byte	0x04, 0x31
        /*01c6*/ 	.short	(.L_73 - .L_72)


	//   ....[0]....
.L_72:
        /*01c8*/ 	.word	0x000010f0


	//   ....[1]....
        /*01cc*/ 	.word	0x00001100


	//   ....[2]....
        /*01d0*/ 	.word	0x00001480


	//   ....[3]....
        /*01d4*/ 	.word	0x00001660


	//   ....[4]....
        /*01d8*/ 	.word	0x00002940


	//   ....[5]....
        /*01dc*/ 	.word	0x00005050


	//   ....[6]....
        /*01e0*/ 	.word	0x000050a0


	//----- nvinfo : EIATTR_COOP_GROUP_MASK_REGIDS
	.align		4
.L_73:
        /*01e4*/ 	.byte	0x04, 0x29
        /*01e6*/ 	.short	(.L_75 - .L_74)


	//   ....[0]....
.L_74:
        /*01e8*/ 	.word	0xffffffff


	//   ....[1]....
        /*01ec*/ 	.word	0xffffffff


	//   ....[2]....
        /*01f0*/ 	.word	0xffffffff


	//   ....[3]....
        /*01f4*/ 	.word	0xffffffff


	//   ....[4]....
        /*01f8*/ 	.word	0xffffffff


	//   ....[5]....
        /*01fc*/ 	.word	0xffffffff


	//   ....[6]....
        /*0200*/ 	.word	0xffffffff


	//   ....[7]....
        /*0204*/ 	.word	0xffffffff


	//----- nvinfo : EIATTR_COOP_GROUP_INSTR_OFFSETS
	.align		4
.L_75:
        /*0208*/ 	.byte	0x04, 0x28
        /*020a*/ 	.short	(.L_77 - .L_76)


	//   ....[0]....
.L_76:
        /*020c*/ 	.word	0x00000050


	//   ....[1]....
        /*0210*/ 	.word	0x00000310


	//   ....[2]....
        /*0214*/ 	.word	0x00001e50


	//   ....[3]....
        /*0218*/ 	.word	0x000020a0


	//   ....[4]....
        /*021c*/ 	.word	0x00002f50


	//   ....[5]....
        /*0220*/ 	.word	0x00003180


	//   ....[6]....
        /*0224*/ 	.word	0x00004ee0


	//   ....[7]....
        /*0228*/ 	.word	0x00005150


	//----- nvinfo : EIATTR_VRC_CTA_INIT_COUNT
	.align		4
.L_77:
        /*022c*/ 	.byte	0x02, 0x4a
        /*022e*/ 	.byte	0x80
	.zero		1


	//----- nvinfo : EIATTR_MBARRIER_INSTR_OFFSETS
	.align		4
        /*0230*/ 	.byte	0x04, 0x39
        /*0232*/ 	.short	(.L_79 - .L_78)


	//   ....[0]....
.L_78:
        /*0234*/ 	.word	0x000013b0
        /*0238*/ 	.word	0x000000ff
        /*023c*/ 	.word	0x00003800
        /*0240*/ 	.short	0x0100
        /*0242*/ 	.byte	0x09
	.zero		1


	//   ....[1]....
        /*0244*/ 	.word	0x00001620
        /*0248*/ 	.word	0x000000ff
        /*024c*/ 	.word	0x00003808
        /*0250*/ 	.short	0x0100
        /*0252*/ 	.byte	0x09
	.zero		1


	//   ....[2]....
        /*0254*/ 	.word	0x00001880
        /*0258*/ 	.word	0x000000ff
        /*025c*/ 	.word	0x00002800
        /*0260*/ 	.short	0x0100
        /*0262*/ 	.byte	0x09
	.zero		1


	//   ....[3]....
        /*0264*/ 	.word	0x00001ad0
        /*0268*/ 	.word	0x000000ff
        /*026c*/ 	.word	0x00002800
        /*0270*/ 	.short	0x010a
        /*0272*/ 	.byte	0x09
	.zero		1


	//   ....[4]....
        /*0274*/ 	.word	0x00001b30
        /*0278*/ 	.word	0x000000ff
        /*027c*/ 	.word	0x00002800
        /*0280*/ 	.short	0x0108
        /*0282*/ 	.byte	0x09
	.zero		1


	//   ....[5]....
        /*0284*/ 	.word	0x00002a00
        /*0288*/ 	.word	0x000000ff
        /*028c*/ 	.word	0x00003810
        /*0290*/ 	.short	0x0100
        /*0292*/ 	.byte	0x09
	.zero		1


	//   ....[6]....
        /*0294*/ 	.word	0x00002b70
        /*0298*/ 	.word	0x000000ff
        /*029c*/ 	.word	0x00003810
        /*02a0*/ 	.short	0x010a
        /*02a2*/ 	.byte	0x09
	.zero		1


	//   ....[7]....
        /*02a4*/ 	.word	0x00002ce0
        /*02a8*/ 	.word	0x000000ff
        /*02ac*/ 	.word	0x00003810
        /*02b0*/ 	.short	0x0108
        /*02b2*/ 	.byte	0x09
	.zero		1


	//   ....[8]....
        /*02b4*/ 	.word	0x00002ed0
        /*02b8*/ 	.word	0x000000ff
        /*02bc*/ 	.word	0x00000000
        /*02c0*/ 	.short	0x010a
        /*02c2*/ 	.byte	0x1e
	.zero		1


	//   ....[9]....
        /*02c4*/ 	.word	0x00003870
        /*02c8*/ 	.word	0x000000ff
        /*02cc*/ 	.word	0x00000000
        /*02d0*/ 	.short	0x010a
        /*02d2*/ 	.byte	0x1e
	.zero		1


	//   ....[10]....
        /*02d4*/ 	.word	0x00003a10
        /*02d8*/ 	.word	0x000000ff
        /*02dc*/ 	.word	0x00003800
        /*02e0*/ 	.short	0x0108
        /*02e2*/ 	.byte	0x09
	.zero		1


	//   ....[11]....
        /*02e4*/ 	.word	0x00003ad0
        /*02e8*/ 	.word	0x000000ff
        /*02ec*/ 	.word	0x00003808
        /*02f0*/ 	.short	0x0108
        /*02f2*/ 	.byte	0x09
	.zero		1


	//   ....[12]....
        /*02f4*/ 	.word	0x00005170
        /*02f8*/ 	.word	0x000000ff
        /*02fc*/ 	.word	0x00002800
        /*0300*/ 	.short	0x010a
        /*0302*/ 	.byte	0x09
	.zero		1


	//   ....[13]....
        /*0304*/ 	.word	0x000051a0
        /*0308*/ 	.word	0x000000ff
        /*030c*/ 	.word	0x00003810
        /*0310*/ 	.short	0x010a
        /*0312*/ 	.byte	0x09
	.zero		1


	//   ....[14]....
        /*0314*/ 	.word	0x000051d0
        /*0318*/ 	.word	0x000000ff
        /*031c*/ 	.word	0x00000000
        /*0320*/ 	.short	0x010a
        /*0322*/ 	.byte	0x1e
	.zero		1


	//   ....[15]....
        /*0324*/ 	.word	0x00005200
        /*0328*/ 	.word	0x000000ff
        /*032c*/ 	.word	0x00000000
        /*0330*/ 	.short	0x010a
        /*0332*/ 	.byte	0x1e
	.zero		1


	//----- nvinfo : EIATTR_NUM_MBARRIERS
	.align		4
.L_79:
        /*0334*/ 	.byte	0x03, 0x38
        /*0336*/ 	.short	0xffff


	//----- nvinfo : EIATTR_EXIT_INSTR_OFFSETS
	.align		4
        /*0338*/ 	.byte	0x04, 0x1c
        /*033a*/ 	.short	(.L_81 - .L_80)


	//   ....[0]....
.L_80:
        /*033c*/ 	.word	0x00005160


	//----- nvinfo : EIATTR_REQNTID
	.align		4
.L_81:
        /*0340*/ 	.byte	0x04, 0x10
        /*0342*/ 	.short	(.L_83 - .L_82)
.L_82:
        /*0344*/ 	.word	0x00000080
        /*0348*/ 	.word	0x00000001
        /*034c*/ 	.word	0x00000001


	//----- nvinfo : EIATTR_CRS_STACK_SIZE
	.align		4
.L_83:
        /*0350*/ 	.byte	0x04, 0x1e
        /*0352*/ 	.short	(.L_85 - .L_84)
.L_84:
        /*0354*/ 	.word	0x00000000


	//----- nvinfo : EIATTR_CBANK_PARAM_SIZE
	.align		4
.L_85:
        /*0358*/ 	.byte	0x03, 0x19
        /*035a*/ 	.short	0x0088


	//----- nvinfo : EIATTR_PARAM_CBANK
	.align		4
        /*035c*/ 	.byte	0x04, 0x0a
        /*035e*/ 	.short	(.L_87 - .L_86)
	.align		4
.L_86:
        /*0360*/ 	.word	index@(.nv.constant0.attn_fwd)
        /*0364*/ 	.short	0x0380
        /*0366*/ 	.short	0x0088


	//----- nvinfo : EIATTR_SW_WAR
	.align		4
.L_87:
        /*0368*/ 	.byte	0x04, 0x36
        /*036a*/ 	.short	(.L_89 - .L_88)
.L_88:
        /*036c*/ 	.word	0x00000008
.L_89:


//--------------------- .nv.compat                --------------------------
	.section	.nv.compat,"",@"SHT_CUDA_COMPAT_INFO"
	.align	4
        /*0000*/ 	.byte	0x02, 0x02, 0x02, 0x00, 0x02, 0x05, 0x05, 0x00, 0x02, 0x03, 0x00, 0x00, 0x02, 0x06, 0x01, 0x00


//--------------------- .nv.callgraph             --------------------------
	.section	.nv.callgraph,"",@"SHT_CUDA_CALLGRAPH"
	.align	4
	.sectionentsize	8
	.align		4
        /*0000*/ 	.word	0x00000000
	.align		4
        /*0004*/ 	.word	0xffffffff
	.align		4
        /*0008*/ 	.word	0x00000000
	.align		4
        /*000c*/ 	.word	0xfffffffe
	.align		4
        /*0010*/ 	.word	0x00000000
	.align		4
        /*0014*/ 	.word	0xfffffffd
	.align		4
        /*0018*/ 	.word	0x00000000
	.align		4
        /*001c*/ 	.word	0xfffffffc


//--------------------- .nv.constant4             --------------------------
	.section	.nv.constant4,"a",@progbits
	.align	8
	.align		8
.nv.constant4:
        /*0000*/ 	.dword	_$_str


//--------------------- .text.attn_fwd            --------------------------
	.section	.text.attn_fwd,"ax",@progbits
	.align	128
        .global         attn_fwd
        .type           attn_fwd,@function
        .size           attn_fwd,(.L_x_31 - attn_fwd)
        .other          attn_fwd,@"STO_CUDA_ENTRY STV_DEFAULT"
attn_fwd:
.text.attn_fwd:
[----:B------:R-:W0:Y:S01]  /*0000*/  LDC R1, c[0x0][0x37c] ;  /* 0x0000df00ff017b82 */ /* 0x000e220000000800 */
[----:B------:R-:W1:Y:S02]  /*0010*/  S2R R0, SR_TID.X ;  /* 0x0000000000007919 */ /* 0x000e640000002100 */
[----:B-1----:R-:W-:-:S13]  /*0020*/  ISETP.GE.U32.AND P5, PT, R0, 0x20, PT ;  /* 0x000000200000780c */ /* 0x002fda0003fa6070 */
[----:B------:R-:W-:Y:S05]  /*0030*/  @P5 BRA `(.L_x_0) ;  /* 0x0000000000b85947 */ /* 0x000fea0003800000 */
[----:B------:R-:W1:Y:S01]  /*0040*/  S2UR UR6, SR_CgaCtaId ;  /* 0x00000000000679c3 */ /* 0x000e620000008800 */
[----:B------:R-:W-:Y:S01]  /*0050*/  NOP ;  /* 0x0000000000007918 */ /* 0x000fe20000000000 */
[----:B------:R-:W-:Y:S02]  /*0060*/  UMOV UR4, 0x40 ;  /* 0x0000004000047882 */ /* 0x000fe40000000000 */
[----:B-1----:R-:W-:-:S09]  /*0070*/  ULEA UR4, UR6, UR4, 0x18 ;  /* 0x0000000406047291 */ /* 0x002fd2000f8ec0ff */
[----:B------:R-:W1:Y:S01]  /*0080*/  LDS.U8 R2, [UR4] ;  /* 0x00000004ff027984 */ /* 0x000e620008000000 */
[----:B------:R-:W-:Y:S02]  /*0090*/  UMOV UR4, 0x400 ;  /* 0x0000040000047882 */ /* 0x000fe40000000000 */
[----:B------:R-:W-:Y:S01]  /*00a0*/  ULEA UR4, UR6, UR4, 0x18 ;  /* 0x0000000406047291 */ /* 0x000fe2000f8ec0ff */
[----:B-1----:R-:W-:-:S13]  /*00b0*/  ISETP.NE.AND P0, PT, R2, RZ, PT ;  /* 0x000000ff0200720c */ /* 0x002fda0003f05270 */
[----:B------:R-:W-:Y:S05]  /*00c0*/  @P0 BRA `(.L_x_1) ;  /* 0x00000000007c0947 */ /* 0x000fea0003800000 */
[----:B------:R-:W-:-:S13]  /*00d0*/  ELECT P0, URZ, PT ;  /* 0x0000000000ff782f */ /* 0x000fda0003800000 */
[----:B------:R-:W-:Y:S05]  /*00e0*/  @!P0 BRA `(.L_x_2) ;  /* 0x0000000000848947 */ /* 0x000fea0003800000 */
[----:B------:R-:W-:Y:S01]  /*00f0*/  UMOV UR5, 0x4 ;  /* 0x0000000400057882 */ /* 0x000fe20000000000 */
[----:B------:R-:W-:Y:S02]  /*0100*/  IMAD.MOV.U32 R5, RZ, RZ, 0x1 ;  /* 0x00000001ff057424 */ /* 0x000fe400078e00ff */
[----:B------:R-:W-:Y:S02]  /*0110*/  IMAD.MOV.U32 R3, RZ, RZ, 0xf ;  /* 0x0000000fff037424 */ /* 0x000fe400078e00ff */
[----:B------:R-:W-:Y:S04]  /*0120*/  DEPBAR.LE SB1, 0x36 ;  /* 0x00009d800000791a */ /* 0x000fe80000000000 */
[----:B------:R-:W1:Y:S02]  /*0130*/  UTCATOMSWS.FIND_AND_SET.ALIGN UP0, UR5, UR5 ;  /* 0x00000005000575e3 */ /* 0x000e640008000800 */
[----:B-1----:R-:W-:-:S04]  /*0140*/  PLOP3.LUT P0, PT, PT, PT, UP0, 0x80, 0x8 ;  /* 0x000000000008781c */ /* 0x002fc80003f0f008 */
[----:B------:R-:W-:-:S04]  /*0150*/  SEL R2, RZ, 0xffffffff, !P0 ;  /* 0xffffffffff027807 */ /* 0x000fc80004000000 */
[----:B------:R-:W-:Y:S01]  /*0160*/  ISETP.NE.AND P0, PT, R2, RZ, PT ;  /* 0x000000ff0200720c */ /* 0x000fe20003f05270 */
[----:B------:R-:W-:-:S12]  /*0170*/  IMAD.U32 R2, RZ, RZ, UR5 ;  /* 0x00000005ff027e24 */ /* 0x000fd8000f8e00ff */
[----:B------:R-:W-:Y:S05]  /*0180*/  @P0 BRA `(.L_x_3) ;  /* 0x0000000000240947 */ /* 0x000fea0003800000 */
.L_x_4:
[----:B------:R-:W-:Y:S05]  /*0190*/  NANOSLEEP 0x64 ;  /* 0x000000640000795d */ /* 0x000fea0003800000 */
[----:B------:R-:W-:-:S05]  /*01a0*/  UMOV UR5, 0x4 ;  /* 0x0000000400057882 */ /* 0x000fca0000000000 */
[----:B------:R-:W-:Y:S04]  /*01b0*/  DEPBAR.LE SB1, 0x36 ;  /* 0x00009d800000791a */ /* 0x000fe80000000000 */
[----:B------:R-:W1:Y:S02]  /*01c0*/  UTCATOMSWS.FIND_AND_SET.ALIGN UP0, UR5, UR5 ;  /* 0x00000005000575e3 */ /* 0x000e640008000800 */
[----:B-1----:R-:W-:-:S04]  /*01d0*/  PLOP3.LUT P0, PT, PT, PT, UP0, 0x80, 0x8 ;  /* 0x000000000008781c */ /* 0x002fc80003f0f008 */
[----:B------:R-:W-:-:S04]  /*01e0*/  SEL R2, RZ, 0xffffffff, !P0 ;  /* 0xffffffffff027807 */ /* 0x000fc80004000000 */
[----:B------:R-:W-:Y:S01]  /*01f0*/  ISETP.NE.AND P0, PT, R2, RZ, PT ;  /* 0x000000ff0200720c */ /* 0x000fe20003f05270 */
[----:B------:R-:W-:-:S12]  /*0200*/  IMAD.U32 R2, RZ, RZ, UR5 ;  /* 0x00000005ff027e24 */ /* 0x000fd8000f8e00ff */
[----:B------:R-:W-:Y:S05]  /*0210*/  @!P0 BRA `(.L_x_4) ;  /* 0xfffffffc00dc8947 */ /* 0x000fea000383ffff */
.L_x_3:
[C---:B------:R-:W-:Y:S01]  /*0220*/  VIADD R4, R2.reuse, 0x10 ;  /* 0x0000001002047836 */ /* 0x040fe20000000000 */
[----:B------:R-:W-:Y:S01]  /*0230*/  UMOV UR5, 0x50 ;  /* 0x0000005000057882 */ /* 0x000fe20000000000 */
[----:B------:R-:W-:Y:S01]  /*0240*/  SHF.L.U32 R3, R3, R2, RZ ;  /* 0x0000000203037219 */ /* 0x000fe200000006ff */
[----:B------:R-:W-:Y:S01]  /*0250*/  ULEA UR5, UR6, UR5, 0x18 ;  /* 0x0000000506057291 */ /* 0x000fe2000f8ec0ff */
[----:B------:R-:W-:Y:S02]  /*0260*/  SHF.L.U32 R2, R2, 0x5, RZ ;  /* 0x0000000502027819 */ /* 0x000fe400000006ff */
[----:B------:R-:W-:-:S04]  /*0270*/  SHF.L.U32 R4, R5, R4, RZ ;  /* 0x0000000405047219 */ /* 0x000fc800000006ff */
[----:B------:R-:W-:-:S05]  /*0280*/  LOP3.LUT R3, R4, R3, RZ, 0xfc, !PT ;  /* 0x0000000304037212 */ /* 0x000fca00078efcff */
[----:B------:R1:W-:Y:S04]  /*0290*/  ATOMS.OR RZ, [UR5], R3 ;  /* 0x00000003ffff798c */ /* 0x0003e8000b000005 */
[----:B------:R1:W-:Y:S01]  /*02a0*/  STS [UR4], R2 ;  /* 0x00000002ff007988 */ /* 0x0003e20008000804 */
[----:B------:R-:W-:Y:S05]  /*02b0*/  BRA `(.L_x_2) ;  /* 0x0000000000107947 */ /* 0x000fea0003800000 */
.L_x_1:
[----:B------:R-:W-:Y:S01]  /*02c0*/  IMAD.MOV.U32 R3, RZ, RZ, -0x1 ;  /* 0xffffffffff037424 */ /* 0x000fe200078e00ff */
[----:B------:R-:W-:-:S04]  /*02d0*/  MOV R2, 0x300 ;  /* 0x0000030000027802 */ /* 0x000fc80000000f00 */
[----:B------:R1:W-:Y:S03]  /*02e0*/  STS [UR4], R3 ;  /* 0x00000003ff007988 */ /* 0x0003e60008000804 */
[----:B01----:R-:W-:Y:S05]  /*02f0*/  CALL.REL.NOINC `($__internal_1_$__cuda_sm10x_tcgen05_guardrail_trap_phase_invalid_during_alloc) ;  /* 0x0000004c00d87944 */ /* 0x003fea0003c00000 */
.L_x_2:
[----:B------:R-:W-:Y:S05]  /*0300*/  WARPSYNC.ALL ;  /* 0x0000000000007948 */ /* 0x000fea0003800000 */
[----:B------:R-:W-:Y:S01]  /*0310*/  NOP ;  /* 0x0000000000007918 */ /* 0x000fe20000000000 */
.L_x_0:
[----:B------:R-:W2:Y:S01]  /*0320*/  S2R R51, SR_CTAID.X ;  /* 0x0000000000337919 */ /* 0x000ea20000002500 */
[----:B------:R-:W3:Y:S01]  /*0330*/  S2UR UR8, SR_CTAID.Y ;  /* 0x00000000000879c3 */ /* 0x000ee20000002600 */
[----:B------:R-:W3:Y:S01]  /*0340*/  LDCU.64 UR4, c[0x0][0x3b0] ;  /* 0x00007600ff0477ac */ /* 0x000ee20008000a00 */
[----:B-1----:R-:W-:Y:S01]  /*0350*/  SHF.R.U32.HI R2, RZ, 0x6, R0 ;  /* 0x00000006ff027819 */ /* 0x002fe20000011600 */
[----:B------:R-:W-:-:S03]  /*0360*/  UMOV UR9, 0x400 ;  /* 0x0000040000097882 */ /* 0x000fc60000000000 */
[----:B------:R-:W-:Y:S01]  /*0370*/  SGXT.U32 R2, R2, 0x1 ;  /* 0x000000010202781a */ /* 0x000fe20000000000 */
[----:B------:R-:W1:Y:S01]  /*0380*/  LDCU.64 UR24, c[0x0][0x358] ;  /* 0x00006b00ff1877ac */ /* 0x000e620008000a00 */
[----:B------:R-:W4:Y:S08]  /*0390*/  S2UR UR6, SR_CgaCtaId ;  /* 0x00000000000679c3 */ /* 0x000f300000008800 */
[----:B------:R-:W0:Y:S08]  /*03a0*/  LDC.64 R16, c[0x0][0x380] ;  /* 0x0000e000ff107b82 */ /* 0x000e300000000a00 */
[----:B------:R-:W1:Y:S01]  /*03b0*/  LDC R19, c[0x0][0x3b8] ;  /* 0x0000ee00ff137b82 */ /* 0x000e620000000800 */
[----:B---3--:R-:W-:-:S04]  /*03c0*/  UIMAD UR4, UR8, UR4, URZ ;  /* 0x00000004080472a4 */ /* 0x008fc8000f8e02ff */
[----:B------:R-:W-:Y:S01]  /*03d0*/  USHF.L.U32 UR7, UR4, 0x1, URZ ;  /* 0x0000000104077899 */ /* 0x000fe200080006ff */
[----:B--2---:R-:W-:Y:S01]  /*03e0*/  IMAD.SHL.U32 R51, R51, 0x40, RZ ;  /* 0x0000004033337824 */ /* 0x004fe200078e00ff */
[----:B----4-:R-:W-:Y:S01]  /*03f0*/  ULEA UR9, UR6, UR9, 0x18 ;  /* 0x0000000906097291 */ /* 0x010fe2000f8ec0ff */
[----:B------:R-:W-:Y:S03]  /*0400*/  BAR.SYNC.DEFER_BLOCKING 0x0 ;  /* 0x0000000000007b1d */ /* 0x000fe60000010000 */
[----:B------:R-:W-:-:S05]  /*0410*/  LOP3.LUT R3, R51, 0x3f, R0, 0xf8, !PT ;  /* 0x0000003f33037812 */ /* 0x000fca00078ef800 */
[----:B------:R-:W-:Y:S01]  /*0420*/  IMAD R4, R3, UR5, RZ ;  /* 0x0000000503047c24 */ /* 0x000fe2000f8e02ff */
[----:B------:R-:W-:-:S03]  /*0430*/  UIMAD.WIDE UR4, UR4, 0x2, URZ ;  /* 0x00000002040478a5 */ /* 0x000fc6000f8e02ff */
[C---:B------:R-:W-:Y:S02]  /*0440*/  IMAD.SHL.U32 R5, R4.reuse, 0x2, RZ ;  /* 0x0000000204057824 */ /* 0x040fe400078e00ff */
[----:B------:R-:W-:-:S03]  /*0450*/  IMAD.HI R4, R4, 0x2, RZ ;  /* 0x0000000204047827 */ /* 0x000fc600078e02ff */
[----:B0-----:R-:W-:Y:S01]  /*0460*/  IADD3 R16, P0, P1, R5, UR7, R16 ;  /* 0x0000000705107c10 */ /* 0x001fe2000f91e010 */
[----:B-1----:R-:W-:Y:S02]  /*0470*/  IMAD R6, R2, R19, RZ ;  /* 0x0000001302067224 */ /* 0x002fe400078e02ff */
[----:B------:R-:W0:Y:S01]  /*0480*/  LDCU UR4, c[0x0][0x3c8] ;  /* 0x00007900ff0477ac */ /* 0x000e220008000800 */
[----:B------:R-:W-:Y:S01]  /*0490*/  IADD3.X R17, PT, PT, R4, UR5, R17, P0, P1 ;  /* 0x0000000504117c10 */ /* 0x000fe200087e2411 */
[C---:B------:R-:W-:Y:S01]  /*04a0*/  IMAD R4, R19.reuse, 0x2, R6 ;  /* 0x0000000213047824 */ /* 0x040fe200078e0206 */
[CC--:B------:R-:W-:Y:S01]  /*04b0*/  LEA R8, P0, R6.reuse, R16.reuse, 0x1 ;  /* 0x0000001006087211 */ /* 0x0c0fe200078008ff */
[----:B------:R-:W1:Y:S02]  /*04c0*/  LDS R40, [UR9] ;  /* 0x00000009ff287984 */ /* 0x000e640008000800 */
[----:B------:R-:W-:Y:S01]  /*04d0*/  IMAD R18, R19, 0x2, R4 ;  /* 0x0000000213127824 */ /* 0x000fe200078e0204 */
[----:B------:R-:W-:Y:S01]  /*04e0*/  LEA.HI.X.SX32 R9, R6, R17, 0x1, P0 ;  /* 0x0000001106097211 */ /* 0x000fe200000f0eff */
[----:B------:R-:W-:Y:S01]  /*04f0*/  BAR.SYNC.DEFER_BLOCKING 0x0 ;  /* 0x0000000000007b1d */ /* 0x000fe20000010000 */
[----:B------:R-:W-:-:S02]  /*0500*/  LEA R10, P1, R4, R16, 0x1 ;  /* 0x00000010040a7211 */ /* 0x000fc400078208ff */
[C---:B------:R-:W-:Y:S02]  /*0510*/  LEA R6, R19.reuse, R18, 0x1 ;  /* 0x0000001213067211 */ /* 0x040fe400078e08ff */
[----:B------:R-:W-:Y:S02]  /*0520*/  LEA R12, P0, R18, R16, 0x1 ;  /* 0x00000010120c7211 */ /* 0x000fe400078008ff */
[-C--:B------:R-:W-:Y:S01]  /*0530*/  LEA.HI.X.SX32 R11, R4, R17.reuse, 0x1, P1 ;  /* 0x00000011040b7211 */ /* 0x080fe200008f0eff */
[----:B------:R-:W-:Y:S01]  /*0540*/  IMAD R22, R19, 0x2, R6 ;  /* 0x0000000213167824 */ /* 0x000fe200078e0206 */
[----:B------:R-:W-:-:S03]  /*0550*/  LEA.HI.X.SX32 R13, R18, R17, 0x1, P0 ;  /* 0x00000011120d7211 */ /* 0x000fc600000f0eff */
[----:B------:R-:W-:Y:S01]  /*0560*/  IMAD R18, R19, 0x2, R22 ;  /* 0x0000000213127824 */ /* 0x000fe200078e0216 */
[----:B------:R-:W-:-:S04]  /*0570*/  LEA R20, P0, R22, R16, 0x1 ;  /* 0x0000001016147211 */ /* 0x000fc800078008ff */
[-C--:B------:R-:W-:Y:S02]  /*0580*/  LEA.HI.X.SX32 R21, R22, R17.reuse, 0x1, P0 ;  /* 0x0000001116157211 */ /* 0x080fe400000f0eff */
[CC--:B------:R-:W-:Y:S01]  /*0590*/  LEA R22, P0, R18.reuse, R16.reuse, 0x1 ;  /* 0x0000001012167211 */ /* 0x0c0fe200078008ff */
[----:B------:R2:W5:Y:S03]  /*05a0*/  LDG.E.U16 R5, desc[UR24][R8.64] ;  /* 0x0000001808057981 */ /* 0x000566000c1e1500 */
[-C--:B------:R-:W-:Y:S02]  /*05b0*/  LEA.HI.X.SX32 R23, R18, R17.reuse, 0x1, P0 ;  /* 0x0000001112177211 */ /* 0x080fe400000f0eff */
[C---:B------:R-:W-:Y:S01]  /*05c0*/  LEA R14, P1, R6.reuse, R16, 0x1 ;  /* 0x00000010060e7211 */ /* 0x040fe200078208ff */
[----:B------:R3:W5:Y:S03]  /*05d0*/  LDG.E.U16 R4, desc[UR24][R10.64] ;  /* 0x000000180a047981 */ /* 0x000766000c1e1500 */
[----:B------:R-:W-:Y:S01]  /*05e0*/  LEA.HI.X.SX32 R15, R6, R17, 0x1, P1 ;  /* 0x00000011060f7211 */ /* 0x000fe200008f0eff */
[----:B------:R4:W5:Y:S01]  /*05f0*/  LDG.E.U16 R7, desc[UR24][R12.64] ;  /* 0x000000180c077981 */ /* 0x000962000c1e1500 */
[----:B--2---:R-:W-:-:S03]  /*0600*/  IMAD R8, R19, 0x2, R18 ;  /* 0x0000000213087824 */ /* 0x004fc600078e0212 */
[----:B------:R2:W5:Y:S01]  /*0610*/  LDG.E.U16 R6, desc[UR24][R14.64] ;  /* 0x000000180e067981 */ /* 0x000562000c1e1500 */
[----:B------:R-:W-:-:S03]  /*0620*/  IMAD R18, R19, 0x2, R8 ;  /* 0x0000000213127824 */ /* 0x000fc600078e0208 */
[----:B------:R0:W5:Y:S01]  /*0630*/  LDG.E.U16 R9, desc[UR24][R20.64] ;  /* 0x0000001814097981 */ /* 0x000162000c1e1500 */
[-C--:B------:R-:W-:Y:S01]  /*0640*/  LEA R24, P0, R8, R16.reuse, 0x1 ;  /* 0x0000001008187211 */ /* 0x080fe200078008ff */
[C---:B---3--:R-:W-:Y:S01]  /*0650*/  IMAD R10, R19.reuse, 0x2, R18 ;  /* 0x00000002130a7824 */ /* 0x048fe200078e0212 */
[----:B------:R-:W-:Y:S02]  /*0660*/  LEA R26, P1, R18, R16, 0x1 ;  /* 0x00000010121a7211 */ /* 0x000fe400078208ff */
[-C--:B------:R-:W-:Y:S02]  /*0670*/  LEA.HI.X.SX32 R25, R8, R17.reuse, 0x1, P0 ;  /* 0x0000001108197211 */ /* 0x080fe400000f0eff */
[C---:B----4-:R-:W-:Y:S01]  /*0680*/  LEA R12, R19.reuse, R10, 0x1 ;  /* 0x0000000a130c7211 */ /* 0x050fe200078e08ff */
[----:B------:R3:W5:Y:S01]  /*0690*/  LDG.E.U16 R8, desc[UR24][R22.64] ;  /* 0x0000001816087981 */ /* 0x000762000c1e1500 */
[-C--:B------:R-:W-:Y:S02]  /*06a0*/  LEA.HI.X.SX32 R27, R18, R17.reuse, 0x1, P1 ;  /* 0x00000011121b7211 */ /* 0x080fe400008f0eff */
[CC--:B------:R-:W-:Y:S01]  /*06b0*/  LEA R28, P0, R10.reuse, R16.reuse, 0x1 ;  /* 0x000000100a1c7211 */ /* 0x0c0fe200078008ff */
[C---:B--2---:R-:W-:Y:S01]  /*06c0*/  IMAD R14, R19.reuse, 0x2, R12 ;  /* 0x00000002130e7824 */ /* 0x044fe200078e020c */
[----:B------:R2:W5:Y:S02]  /*06d0*/  LDG.E.U16 R11, desc[UR24][R24.64] ;  /* 0x00000018180b7981 */ /* 0x000564000c1e1500 */
[-C--:B------:R-:W-:Y:S01]  /*06e0*/  LEA.HI.X.SX32 R29, R10, R17.reuse, 0x1, P0 ;  /* 0x000000110a1d7211 */ /* 0x080fe200000f0eff */
[C---:B------:R-:W-:Y:S01]  /*06f0*/  IMAD R18, R19.reuse, 0x2, R14 ;  /* 0x0000000213127824 */ /* 0x040fe200078e020e */
[-C--:B0-----:R-:W-:Y:S01]  /*0700*/  LEA R20, P0, R12, R16.reuse, 0x1 ;  /* 0x000000100c147211 */ /* 0x081fe200078008ff */
[----:B------:R0:W5:Y:S02]  /*0710*/  LDG.E.U16 R10, desc[UR24][R26.64] ;  /* 0x000000181a0a7981 */ /* 0x000164000c1e1500 */
[----:B------:R-:W-:Y:S01]  /*0720*/  IMAD R32, R19, 0x2, R18 ;  /* 0x0000000213207824 */ /* 0x000fe200078e0212 */
[----:B------:R-:W-:Y:S01]  /*0730*/  LEA R30, P1, R18, R16, 0x1 ;  /* 0x00000010121e7211 */ /* 0x000fe200078208ff */
[----:B------:R-:W5:Y:S01]  /*0740*/  LDG.E.U16 R13, desc[UR24][R28.64] ;  /* 0x000000181c0d7981 */ /* 0x000f62000c1e1500 */
[----:B------:R-:W-:-:S02]  /*0750*/  LEA.HI.X.SX32 R21, R12, R17, 0x1, P0 ;  /* 0x000000110c157211 */ /* 0x000fc400000f0eff */
[-C--:B------:R-:W-:Y:S01]  /*0760*/  LEA.HI.X.SX32 R31, R18, R17.reuse, 0x1, P1 ;  /* 0x00000011121f7211 */ /* 0x080fe200008f0eff */
[C---:B------:R-:W-:Y:S01]  /*0770*/  IMAD R18, R19.reuse, 0x2, R32 ;  /* 0x0000000213127824 */ /* 0x040fe200078e0220 */
[CC--:B---3--:R-:W-:Y:S01]  /*0780*/  LEA R22, P0, R14.reuse, R16.reuse, 0x1 ;  /* 0x000000100e167211 */ /* 0x0c8fe200078008ff */
[----:B------:R3:W5:Y:S02]  /*0790*/  LDG.E.U16 R12, desc[UR24][R20.64] ;  /* 0x00000018140c7981 */ /* 0x000764000c1e1500 */
[C---:B------:R-:W-:Y:S01]  /*07a0*/  IMAD R34, R19.reuse, 0x2, R18 ;  /* 0x0000000213227824 */ /* 0x040fe200078e0212 */
[----:B------:R-:W-:Y:S02]  /*07b0*/  LEA.HI.X.SX32 R23, R14, R17, 0x1, P0 ;  /* 0x000000110e177211 */ /* 0x000fe400000f0eff */
[----:B--2---:R-:W-:Y:S01]  /*07c0*/  LEA R24, P0, R32, R16, 0x1 ;  /* 0x0000001020187211 */ /* 0x004fe200078008ff */
[----:B------:R-:W5:Y:S01]  /*07d0*/  LDG.E.U16 R14, desc[UR24][R30.64] ;  /* 0x000000181e0e7981 */ /* 0x000f62000c1e1500 */
[----:B------:R-:W-:-:S02]  /*07e0*/  LEA R36, R19, R34, 0x1 ;  /* 0x0000002213247211 */ /* 0x000fc400078e08ff */
[-C--:B------:R-:W-:Y:S01]  /*07f0*/  LEA.HI.X.SX32 R25, R32, R17.reuse, 0x1, P0 ;  /* 0x0000001120197211 */ /* 0x080fe200000f0eff */
[----:B------:R2:W5:Y:S01]  /*0800*/  LDG.E.U16 R15, desc[UR24][R22.64] ;  /* 0x00000018160f7981 */ /* 0x000562000c1e1500 */
[CC--:B0-----:R-:W-:Y:S01]  /*0810*/  LEA R26, P0, R18.reuse, R16.reuse, 0x1 ;  /* 0x00000010121a7211 */ /* 0x0c1fe200078008ff */
[C---:B---3--:R-:W-:Y:S02]  /*0820*/  IMAD R20, R19.reuse, 0x2, R36 ;  /* 0x0000000213147824 */ /* 0x048fe400078e0224 */
[----:B------:R0:W5:Y:S01]  /*0830*/  LDG.E.U16 R21, desc[UR24][R24.64] ;  /* 0x0000001818157981 */ /* 0x000162000c1e1500 */
[----:B------:R-:W-:Y:S02]  /*0840*/  LEA.HI.X.SX32 R27, R18, R17, 0x1, P0 ;  /* 0x00000011121b7211 */ /* 0x000fe400000f0eff */
[----:B------:R-:W-:Y:S01]  /*0850*/  LEA R28, P0, R34, R16, 0x1 ;  /* 0x00000010221c7211 */ /* 0x000fe200078008ff */
[----:B--2---:R-:W-:-:S03]  /*0860*/  IMAD R22, R19, 0x2, R20 ;  /* 0x0000000213167824 */ /* 0x004fc600078e0214 */
[-C--:B------:R-:W-:Y:S01]  /*0870*/  LEA.HI.X.SX32 R29, R34, R17.reuse, 0x1, P0 ;  /* 0x00000011221d7211 */ /* 0x080fe200000f0eff */
[----:B------:R2:W5:Y:S01]  /*0880*/  LDG.E.U16 R18, desc[UR24][R26.64] ;  /* 0x000000181a127981 */ /* 0x000562000c1e1500 */
[-C--:B------:R-:W-:Y:S01]  /*0890*/  LEA R34, P0, R20, R16.reuse, 0x1 ;  /* 0x0000001014227211 */ /* 0x080fe200078008ff */
[C---:B0-----:R-:W-:Y:S01]  /*08a0*/  IMAD R24, R19.reuse, 0x2, R22 ;  /* 0x0000000213187824 */ /* 0x041fe200078e0216 */
[-C--:B------:R-:W-:Y:S01]  /*08b0*/  LEA R32, P1, R36, R16.reuse, 0x1 ;  /* 0x0000001024207211 */ /* 0x080fe200078208ff */
[----:B------:R0:W5:Y:S01]  /*08c0*/  LDG.E.U16 R23, desc[UR24][R28.64] ;  /* 0x000000181c177981 */ /* 0x000162000c1e1500 */
[-C--:B------:R-:W-:Y:S01]  /*08d0*/  LEA.HI.X.SX32 R35, R20, R17.reuse, 0x1, P0 ;  /* 0x0000001114237211 */ /* 0x080fe200000f0eff */
[C---:B------:R-:W-:Y:S01]  /*08e0*/  IMAD R38, R19.reuse, 0x2, R24 ;  /* 0x0000000213267824 */ /* 0x040fe200078e0218 */
[-C--:B------:R-:W-:Y:S02]  /*08f0*/  LEA R30, P0, R22, R16.reuse, 0x1 ;  /* 0x00000010161e7211 */ /* 0x080fe400078008ff */
[-C--:B------:R-:W-:Y:S01]  /*0900*/  LEA.HI.X.SX32 R33, R36, R17.reuse, 0x1, P1 ;  /* 0x0000001124217211 */ /* 0x080fe200008f0eff */
[----:B------:R-:W-:Y:S01]  /*0910*/  IMAD R42, R19, 0x2, R38 ;  /* 0x00000002132a7824 */ /* 0x000fe200078e0226 */
[----:B------:R-:W-:Y:S01]  /*0920*/  LEA.HI.X.SX32 R31, R22, R17, 0x1, P0 ;  /* 0x00000011161f7211 */ /* 0x000fe200000f0eff */
[----:B------:R-:W5:Y:S01]  /*0930*/  LDG.E.U16 R25, desc[UR24][R34.64] ;  /* 0x0000001822197981 */ /* 0x000f62000c1e1500 */
[----:B--2---:R-:W-:-:S02]  /*0940*/  LEA R26, P0, R24, R16, 0x1 ;  /* 0x00000010181a7211 */ /* 0x004fc400078008ff */
[-C--:B------:R-:W-:Y:S01]  /*0950*/  LEA R36, P1, R38, R16.reuse, 0x1 ;  /* 0x0000001026247211 */ /* 0x080fe200078208ff */
[----:B------:R2:W5:Y:S01]  /*0960*/  LDG.E.U16 R20, desc[UR24][R32.64] ;  /* 0x0000001820147981 */ /* 0x000562000c1e1500 */
[-C--:B------:R-:W-:Y:S02]  /*0970*/  LEA.HI.X.SX32 R27, R24, R17.reuse, 0x1, P0 ;  /* 0x00000011181b7211 */ /* 0x080fe400000f0eff */
[-C--:B------:R-:W-:Y:S01]  /*0980*/  LEA.HI.X.SX32 R37, R38, R17.reuse, 0x1, P1 ;  /* 0x0000001126257211 */ /* 0x080fe200008f0eff */
[----:B------:R3:W5:Y:S01]  /*0990*/  LDG.E.U16 R22, desc[UR24][R30.64] ;  /* 0x000000181e167981 */ /* 0x000762000c1e1500 */
[C---:B0-----:R-:W-:Y:S02]  /*09a0*/  LEA R28, P0, R42.reuse, R16, 0x1 ;  /* 0x000000102a1c7211 */ /* 0x041fe400078008ff */
[----:B------:R-:W-:Y:S01]  /*09b0*/  LEA R38, R19, R42, 0x1 ;  /* 0x0000002a13267211 */ /* 0x000fe200078e08ff */
[----:B------:R0:W5:Y:S01]  /*09c0*/  LDG.E.U16 R24, desc[UR24][R36.64] ;  /* 0x0000001824187981 */ /* 0x000162000c1e1500 */
[----:B------:R-:W-:-:S02]  /*09d0*/  LEA.HI.X.SX32 R29, R42, R17, 0x1, P0 ;  /* 0x000000112a1d7211 */ /* 0x000fc400000f0eff */
[CC--:B--2---:R-:W-:Y:S01]  /*09e0*/  LEA R32, P0, R38.reuse, R16.reuse, 0x1 ;  /* 0x0000001026207211 */ /* 0x0c4fe200078008ff */
[C---:B------:R-:W-:Y:S01]  /*09f0*/  IMAD R42, R19.reuse, 0x2, R38 ;  /* 0x00000002132a7824 */ /* 0x040fe200078e0226 */
[----:B------:R-:W5:Y:S02]  /*0a00*/  LDG.E.U16 R27, desc[UR24][R26.64] ;  /* 0x000000181a1b7981 */ /* 0x000f64000c1e1500 */
[----:B------:R-:W-:Y:S01]  /*0a10*/  LEA.HI.X.SX32 R33, R38, R17, 0x1, P0 ;  /* 0x0000001126217211 */ /* 0x000fe200000f0eff */
[C---:B------:R-:W-:Y:S01]  /*0a20*/  IMAD R38, R19.reuse, 0x2, R42 ;  /* 0x0000000213267824 */ /* 0x040fe200078e022a */
[-C--:B---3--:R-:W-:Y:S01]  /*0a30*/  LEA R30, P0, R42, R16.reuse, 0x1 ;  /* 0x000000102a1e7211 */ /* 0x088fe200078008ff */
[----:B------:R-:W5:Y:S02]  /*0a40*/  LDG.E.U16 R29, desc[UR24][R28.64] ;  /* 0x000000181c1d7981 */ /* 0x000f64000c1e1500 */
[----:B------:R-:W-:Y:S01]  /*0a50*/  IMAD R44, R19, 0x2, R38 ;  /* 0x00000002132c7824 */ /* 0x000fe200078e0226 */
[----:B------:R-:W-:-:S02]  /*0a60*/  LEA R34, P1, R38, R16, 0x1 ;  /* 0x0000001026227211 */ /* 0x000fc400078208ff */
[-C--:B------:R-:W-:Y:S01]  /*0a70*/  LEA.HI.X.SX32 R31, R42, R17.reuse, 0x1, P0 ;  /* 0x000000112a1f7211 */ /* 0x080fe200000f0eff */
[C---:B------:R-:W-:Y:S01]  /*0a80*/  IMAD R42, R19.reuse, 0x2, R44 ;  /* 0x00000002132a7824 */ /* 0x040fe200078e022c */
[-C--:B------:R-:W-:Y:S01]  /*0a90*/  LEA.HI.X.SX32 R35, R38, R17.reuse, 0x1, P1 ;  /* 0x0000001126237211 */ /* 0x080fe200008f0eff */
[----:B------:R2:W5:Y:S01]  /*0aa0*/  LDG.E.U16 R26, desc[UR24][R32.64] ;  /* 0x00000018201a7981 */ /* 0x000562000c1e1500 */
[CC--:B------:R-:W-:Y:S01]  /*0ab0*/  LEA R38, P0, R44.reuse, R16.reuse, 0x1 ;  /* 0x000000102c267211 */ /* 0x0c0fe200078008ff */
[C---:B------:R-:W-:Y:S02]  /*0ac0*/  IMAD R46, R19.reuse, 0x2, R42 ;  /* 0x00000002132e7824 */ /* 0x040fe400078e022a */
[----:B------:R3:W5:Y:S01]  /*0ad0*/  LDG.E.U16 R28, desc[UR24][R34.64] ;  /* 0x00000018221c7981 */ /* 0x000762000c1e1500 */
[----:B------:R-:W-:Y:S02]  /*0ae0*/  LEA.HI.X.SX32 R39, R44, R17, 0x1, P0 ;  /* 0x000000112c277211 */ /* 0x000fe400000f0eff */
[----:B0-----:R-:W-:Y:S01]  /*0af0*/  LEA R36, P0, R42, R16, 0x1 ;  /* 0x000000102a247211 */ /* 0x001fe200078008ff */
[----:B------:R-:W5:Y:S01]  /*0b00*/  LDG.E.U16 R31, desc[UR24][R30.64] ;  /* 0x000000181e1f7981 */ /* 0x000f62000c1e1500 */
[----:B------:R-:W-:-:S02]  /*0b10*/  LEA R48, R19, R46, 0x1 ;  /* 0x0000002e13307211 */ /* 0x000fc400078e08ff */
[----:B------:R-:W-:Y:S01]  /*0b20*/  LEA.HI.X.SX32 R37, R42, R17, 0x1, P0 ;  /* 0x000000112a257211 */ /* 0x000fe200000f0eff */
[----:B------:R0:W5:Y:S01]  /*0b30*/  LDG.E.U16 R33, desc[UR24][R38.64] ;  /* 0x0000001826217981 */ /* 0x000162000c1e1500 */
[----:B------:R-:W-:Y:S01]  /*0b40*/  LEA R42, P0, R46, R16, 0x1 ;  /* 0x000000102e2a7211 */ /* 0x000fe200078008ff */
[----:B--2---:R-:W-:-:S03]  /*0b50*/  IMAD R32, R19, 0x2, R48 ;  /* 0x0000000213207824 */ /* 0x004fc600078e0230 */
[-C--:B------:R-:W-:Y:S01]  /*0b60*/  LEA.HI.X.SX32 R43, R46, R17.reuse, 0x1, P0 ;  /* 0x000000112e2b7211 */ /* 0x080fe200000f0eff */
[C---:B------:R-:W-:Y:S01]  /*0b70*/  IMAD R50, R19.reuse, 0x2, R32 ;  /* 0x0000000213327824 */ /* 0x040fe200078e0220 */
[CC--:B------:R-:W-:Y:S01]  /*0b80*/  LEA R46, P0, R32.reuse, R16.reuse, 0x1 ;  /* 0x00000010202e7211 */ /* 0x0c0fe200078008ff */
[----:B------:R-:W5:Y:S02]  /*0b90*/  LDG.E.U16 R30, desc[UR24][R36.64] ;  /* 0x00000018241e7981 */ /* 0x000f64000c1e1500 */
[C---:B---3--:R-:W-:Y:S02]  /*0ba0*/  IMAD R34, R19.reuse, 0x2, R50 ;  /* 0x0000000213227824 */ /* 0x048fe400078e0232 */
[----:B------:R2:W5:Y:S01]  /*0bb0*/  LDG.E.U16 R35, desc[UR24][R42.64] ;  /* 0x000000182a237981 */ /* 0x000562000c1e1500 */
[----:B------:R-:W-:Y:S01]  /*0bc0*/  LEA.HI.X.SX32 R47, R32, R17, 0x1, P0 ;  /* 0x00000011202f7211 */ /* 0x000fe200000f0eff */
[----:B------:R-:W-:Y:S01]  /*0bd0*/  IMAD R19, R19, 0x2, R34 ;  /* 0x0000000213137824 */ /* 0x000fe200078e0222 */
[----:B------:R-:W-:-:S02]  /*0be0*/  LEA R44, P1, R48, R16, 0x1 ;  /* 0x00000010302c7211 */ /* 0x000fc400078208ff */
[-C--:B0-----:R-:W-:Y:S01]  /*0bf0*/  LEA R38, P0, R50, R16.reuse, 0x1 ;  /* 0x0000001032267211 */ /* 0x081fe200078008ff */
[----:B--2---:R-:W0:Y:S01]  /*0c00*/  LDC.64 R42, c[0x0][0x3c0] ;  /* 0x0000f000ff2a7b82 */ /* 0x004e220000000a00 */
[-C--:B------:R-:W-:Y:S01]  /*0c10*/  LEA.HI.X.SX32 R45, R48, R17.reuse, 0x1, P1 ;  /* 0x00000011302d7211 */ /* 0x080fe200008f0eff */
[----:B------:R-:W5:Y:S01]  /*0c20*/  LDG.E.U16 R47, desc[UR24][R46.64] ;  /* 0x000000182e2f7981 */ /* 0x000f62000c1e1500 */
[-C--:B------:R-:W-:Y:S02]  /*0c30*/  LEA.HI.X.SX32 R39, R50, R17.reuse, 0x1, P0 ;  /* 0x0000001132277211 */ /* 0x080fe400000f0eff */
[CC--:B------:R-:W-:Y:S01]  /*0c40*/  LEA R48, P1, R34.reuse, R16.reuse, 0x1 ;  /* 0x0000001022307211 */ /* 0x0c0fe200078208ff */
[----:B------:R0:W5:Y:S01]  /*0c50*/  LDG.E.U16 R32, desc[UR24][R44.64] ;  /* 0x000000182c207981 */ /* 0x000162000c1e1500 */
[C---:B------:R-:W-:Y:S02]  /*0c60*/  LEA R36, P0, R19.reuse, R16, 0x1 ;  /* 0x0000001013247211 */ /* 0x040fe400078008ff */
[-C--:B------:R-:W-:Y:S01]  /*0c70*/  LEA.HI.X.SX32 R49, R34, R17.reuse, 0x1, P1 ;  /* 0x0000001122317211 */ /* 0x080fe200008f0eff */
[----:B------:R2:W5:Y:S01]  /*0c80*/  LDG.E.U16 R50, desc[UR24][R38.64] ;  /* 0x0000001826327981 */ /* 0x000562000c1e1500 */
[----:B------:R-:W-:-:S02]  /*0c90*/  LEA.HI.X.SX32 R37, R19, R17, 0x1, P0 ;  /* 0x0000001113257211 */ /* 0x000fc400000f0eff */
[----:B------:R-:W3:Y:S01]  /*0ca0*/  LDC.64 R16, c[0x0][0x388] ;  /* 0x0000e200ff107b82 */ /* 0x000ee20000000a00 */
[----:B------:R-:W-:Y:S01]  /*0cb0*/  LOP3.LUT R19, R0, 0x3f, RZ, 0xc0, !PT ;  /* 0x0000003f00137812 */ /* 0x000fe200078ec0ff */
[----:B------:R-:W5:Y:S04]  /*0cc0*/  LDG.E.U16 R49, desc[UR24][R48.64] ;  /* 0x0000001830317981 */ /* 0x000f68000c1e1500 */
[----:B------:R-:W-:Y:S01]  /*0cd0*/  IMAD R34, R19, UR4, RZ ;  /* 0x0000000413227c24 */ /* 0x000fe2000f8e02ff */
[----:B------:R4:W5:Y:S01]  /*0ce0*/  LDG.E.U16 R52, desc[UR24][R36.64] ;  /* 0x0000001824347981 */ /* 0x000962000c1e1500 */
[----:B0-----:R-:W-:Y:S02]  /*0cf0*/  IMAD R44, R2, R43, RZ ;  /* 0x0000002b022c7224 */ /* 0x001fe400078e02ff */
[----:B------:R-:W-:-:S03]  /*0d00*/  IMAD R42, R42, UR8, RZ ;  /* 0x000000082a2a7c24 */ /* 0x000fc6000f8e02ff */
[----:B--2---:R-:W-:Y:S01]  /*0d10*/  LEA R38, R43, R44, 0x1 ;  /* 0x0000002c2b267211 */ /* 0x004fe200078e08ff */
[----:B------:R-:W-:Y:S02]  /*0d20*/  IMAD.SHL.U32 R39, R19, 0x2, RZ ;  /* 0x0000000213277824 */ /* 0x000fe400078e00ff */
[----:B----4-:R-:W-:Y:S02]  /*0d30*/  IMAD.SHL.U32 R36, R34, 0x2, RZ ;  /* 0x0000000222247824 */ /* 0x010fe400078e00ff */
[----:B------:R-:W-:Y:S02]  /*0d40*/  IMAD.SHL.U32 R19, R42, 0x2, RZ ;  /* 0x000000022a137824 */ /* 0x000fe400078e00ff */
[----:B------:R-:W-:Y:S02]  /*0d50*/  IMAD R46, R43, 0x2, R38 ;  /* 0x000000022b2e7824 */ /* 0x000fe400078e0226 */
[----:B------:R-:W-:Y:S01]  /*0d60*/  IMAD.HI R37, R34, 0x2, RZ ;  /* 0x0000000222257827 */ /* 0x000fe200078e02ff */
[----:B---3--:R-:W-:-:S03]  /*0d70*/  IADD3 R19, P0, P1, R36, R16, R19 ;  /* 0x0000001024137210 */ /* 0x008fc6000791e013 */
[----:B------:R-:W-:-:S04]  /*0d80*/  IMAD.HI R34, R42, 0x2, RZ ;  /* 0x000000022a227827 */ /* 0x000fc800078e02ff */
[----:B------:R-:W-:Y:S01]  /*0d90*/  IMAD R16, R43, 0x2, R46 ;  /* 0x000000022b107824 */ /* 0x000fe200078e022e */
[----:B------:R-:W-:-:S03]  /*0da0*/  IADD3.X R17, PT, PT, R37, R17, R34, P0, P1 ;  /* 0x0000001125117210 */ /* 0x000fc600007e2422 */
[----:B------:R-:W-:Y:S01]  /*0db0*/  IMAD R34, R43, 0x2, R16 ;  /* 0x000000022b227824 */ /* 0x000fe200078e0210 */
[----:B------:R-:W-:-:S04]  /*0dc0*/  LEA R84, P0, R44, R19, 0x1 ;  /* 0x000000132c547211 */ /* 0x000fc800078008ff */
[C---:B------:R-:W-:Y:S02]  /*0dd0*/  LEA R36, R43.reuse, R34, 0x1 ;  /* 0x000000222b247211 */ /* 0x040fe400078e08ff */
[----:B-1----:R-:W-:Y:S02]  /*0de0*/  R2UR UR31, R40 ;  /* 0x00000000281f72ca */ /* 0x002fe400000e0000 */
[----:B------:R-:W-:Y:S01]  /*0df0*/  LEA R78, P2, R16, R19, 0x1 ;  /* 0x00000013104e7211 */ /* 0x000fe200078408ff */
[C---:B------:R-:W-:Y:S01]  /*0e00*/  IMAD R40, R43.reuse, 0x2, R36 ;  /* 0x000000022b287824 */ /* 0x040fe200078e0224 */
[-C--:B------:R-:W-:Y:S02]  /*0e10*/  LEA.HI.X.SX32 R85, R44, R17.reuse, 0x1, P0 ;  /* 0x000000112c557211 */ /* 0x080fe400000f0eff */
[----:B------:R-:W-:Y:S01]  /*0e20*/  LEA.HI.X.SX32 R79, R16, R17, 0x1, P2 ;  /* 0x00000011104f7211 */ /* 0x000fe200010f0eff */
[----:B------:R-:W-:Y:S01]  /*0e30*/  IMAD R16, R43, 0x2, R40 ;  /* 0x000000022b107824 */ /* 0x000fe200078e0228 */
[----:B------:R-:W-:-:S02]  /*0e40*/  LEA R82, P1, R38, R19, 0x1 ;  /* 0x0000001326527211 */ /* 0x000fc400078208ff */
[----:B------:R-:W-:Y:S02]  /*0e50*/  LEA R80, P0, R46, R19, 0x1 ;  /* 0x000000132e507211 */ /* 0x000fe400078008ff */
[--C-:B------:R-:W-:Y:S02]  /*0e60*/  SHF.R.S32.HI R41, RZ, 0x6, R0.reuse ;  /* 0x00000006ff297819 */ /* 0x100fe40000011400 */
[----:B------:R-:W-:Y:S02]  /*0e70*/  SHF.R.U32.HI R45, RZ, 0x5, R0 ;  /* 0x00000005ff2d7819 */ /* 0x000fe40000011600 */
[-C--:B------:R-:W-:Y:S02]  /*0e80*/  LEA.HI.X.SX32 R83, R38, R17.reuse, 0x1, P1 ;  /* 0x0000001126537211 */ /* 0x080fe400008f0eff */
[----:B------:R-:W-:Y:S02]  /*0e90*/  LEA.HI.X.SX32 R81, R46, R17, 0x1, P0 ;  /* 0x000000112e517211 */ /* 0x000fe400000f0eff */
[----:B------:R-:W-:-:S02]  /*0ea0*/  SGXT R48, R41, 0x1 ;  /* 0x000000012930781a */ /* 0x000fc40000000200 */
[-C--:B------:R-:W-:Y:S02]  /*0eb0*/  LEA R76, P0, R34, R19.reuse, 0x1 ;  /* 0x00000013224c7211 */ /* 0x080fe400078008ff */
[-C--:B------:R-:W-:Y:S02]  /*0ec0*/  LEA R74, P1, R36, R19.reuse, 0x1 ;  /* 0x00000013244a7211 */ /* 0x080fe400078208ff */
[-C--:B------:R-:W-:Y:S02]  /*0ed0*/  LEA R72, P2, R40, R19.reuse, 0x1 ;  /* 0x0000001328487211 */ /* 0x080fe400078408ff */
[----:B------:R-:W-:Y:S02]  /*0ee0*/  LEA R66, P3, R16, R19, 0x1 ;  /* 0x0000001310427211 */ /* 0x000fe400078608ff */
[----:B------:R-:W-:Y:S02]  /*0ef0*/  R2UR UR17, R45 ;  /* 0x000000002d1172ca */ /* 0x000fe400000e0000 */
[----:B------:R-:W-:-:S02]  /*0f00*/  LOP3.LUT R42, R39, 0x90, R48, 0x78, !PT ;  /* 0x00000090272a7812 */ /* 0x000fc400078e7830 */
[-C--:B------:R-:W-:Y:S02]  /*0f10*/  LEA.HI.X.SX32 R77, R34, R17.reuse, 0x1, P0 ;  /* 0x00000011224d7211 */ /* 0x080fe400000f0eff */
[-C--:B------:R-:W-:Y:S02]  /*0f20*/  LEA.HI.X.SX32 R75, R36, R17.reuse, 0x1, P1 ;  /* 0x00000011244b7211 */ /* 0x080fe400008f0eff */
[-C--:B------:R-:W-:Y:S02]  /*0f30*/  LEA.HI.X.SX32 R73, R40, R17.reuse, 0x1, P2 ;  /* 0x0000001128497211 */ /* 0x080fe400010f0eff */
[----:B------:R-:W-:Y:S01]  /*0f40*/  LEA.HI.X.SX32 R67, R16, R17, 0x1, P3 ;  /* 0x0000001110437211 */ /* 0x000fe200018f0eff */
[----:B------:R-:W-:Y:S06]  /*0f50*/  @P5 BRA `(.L_x_5) ;  /* 0x0000000000185947 */ /* 0x000fec0003800000 */
[----:B------:R-:W-:Y:S01]  /*0f60*/  ELECT P0, URZ, PT ;  /* 0x0000000000ff782f */ /* 0x000fe20003800000 */
[----:B------:R-:W-:Y:S01]  /*0f70*/  IMAD.MOV.U32 R16, RZ, RZ, 0x1 ;  /* 0x00000001ff107424 */ /* 0x000fe200078e00ff */
[----:B------:R-:W-:Y:S01]  /*0f80*/  UMOV UR4, 0x40 ;  /* 0x0000004000047882 */ /* 0x000fe20000000000 */
[----:B------:R-:W-:Y:S01]  /*0f90*/  UVIRTCOUNT.DEALLOC.SMPOOL 0x80 ;  /* 0x000000800000784c */ /* 0x000fe20000000000 */
[----:B------:R-:W-:-:S09]  /*0fa0*/  ULEA UR4, UR6, UR4, 0x18 ;  /* 0x0000000406047291 */ /* 0x000fd2000f8ec0ff */
[----:B------:R0:W-:Y:S03]  /*0fb0*/  @P0 STS.U8 [UR4], R16 ;  /* 0x00000010ff000988 */ /* 0x0001e60008000004 */
.L_x_5:
[----:B------:R-:W-:Y:S01]  /*0fc0*/  USHF.L.U32 UR4, UR17, 0x15, URZ ;  /* 0x0000001511047899 */ /* 0x000fe200080006ff */
[C---:B------:R-:W-:Y:S01]  /*0fd0*/  LOP3.LUT R41, R42.reuse, 0x20, RZ, 0x3c, !PT ;  /* 0x000000202a297812 */ /* 0x040fe200078e3cff */
[----:B-----5:R-:W-:Y:S01]  /*0fe0*/  STS.U16 [R42+UR9], R5 ;  /* 0x000000052a007988 */ /* 0x020fe20008000409 */
[C---:B------:R-:W-:Y:S01]  /*0ff0*/  LOP3.LUT R40, R42.reuse, 0x40, RZ, 0x3c, !PT ;  /* 0x000000402a287812 */ /* 0x040fe200078e3cff */
[----:B------:R-:W-:Y:S01]  /*1000*/  ULOP3.LUT UR4, UR4, 0x600000, URZ, 0xc0, !UPT ;  /* 0x0060000004047892 */ /* 0x000fe2000f8ec0ff */
[----:B------:R-:W-:Y:S01]  /*1010*/  LOP3.LUT R39, R42, 0x60, RZ, 0x3c, !PT ;  /* 0x000000602a277812 */ /* 0x000fe200078e3cff */
[----:B------:R1:W-:Y:S01]  /*1020*/  STS.U16 [R42+UR9+0x400], R9 ;  /* 0x000400092a007988 */ /* 0x0003e20008000409 */
[----:B------:R-:W-:Y:S01]  /*1030*/  LOP3.LUT P6, RZ, R0, 0x7f, RZ, 0xc0, !PT ;  /* 0x0000007f00ff7812 */ /* 0x000fe200078cc0ff */
[----:B------:R-:W-:Y:S01]  /*1040*/  UIADD3 UR10, UPT, UPT, UR31, UR4, URZ ;  /* 0x000000041f0a7290 */ /* 0x000fe2000fffe0ff */
[----:B------:R-:W-:Y:S01]  /*1050*/  VIADD R38, R51, 0x40 ;  /* 0x0000004033267836 */ /* 0x000fe20000000000 */
[----:B------:R-:W-:Y:S01]  /*1060*/  STS.U16 [R42+UR9+0x800], R13 ;  /* 0x0008000d2a007988 */ /* 0x000fe20008000409 */
[----:B------:R-:W-:Y:S01]  /*1070*/  UMOV UR11, 0x1 ;  /* 0x00000001000b7882 */ /* 0x000fe20000000000 */
[----:B------:R-:W-:Y:S01]  /*1080*/  PRMT R17, RZ, 0x7610, R17 ;  /* 0x00007610ff117816 */ /* 0x000fe20000000011 */
[----:B------:R-:W2:Y:S01]  /*1090*/  LDCU.64 UR6, c[0x0][0x3d0] ;  /* 0x00007a00ff0677ac */ /* 0x000ea20008000a00 */
[----:B------:R-:W-:Y:S01]  /*10a0*/  STS.U16 [R42+UR9+0xc00], R21 ;  /* 0x000c00152a007988 */ /* 0x000fe20008000409 */
[----:B------:R-:W-:-:S02]  /*10b0*/  ISETP.GT.AND P0, PT, R38, RZ, PT ;  /* 0x000000ff2600720c */ /* 0x000fc40003f04270 */
[----:B-1----:R-:W-:Y:S01]  /*10c0*/  PRMT R9, RZ, 0x7610, R9 ;  /* 0x00007610ff097816 */ /* 0x002fe20000000009 */
[----:B------:R-:W-:Y:S01]  /*10d0*/  STS.U16 [R42+UR9+0x1000], R25 ;  /* 0x001000192a007988 */ /* 0x000fe20008000409 */
[----:B------:R-:W-:Y:S01]  /*10e0*/  PRMT R19, RZ, 0x7610, R19 ;  /* 0x00007610ff137816 */ /* 0x000fe20000000013 */
[----:B------:R-:W-:Y:S01]  /*10f0*/  VOTEU.ALL UP0, P6 ;  /* 0x0000000000ff7886 */ /* 0x000fe20003000000 */
[----:B------:R-:W-:Y:S01]  /*1100*/  VOTEU.ALL UP1, P6 ;  /* 0x0000000000ff7886 */ /* 0x000fe20003020000 */
[----:B------:R-:W-:Y:S01]  /*1110*/  STS.U16 [R42+UR9+0x1400], R29 ;  /* 0x0014001d2a007988 */ /* 0x000fe20008000409 */
[----:B0-----:R-:W-:Y:S02]  /*1120*/  PRMT R16, RZ, 0x7610, R16 ;  /* 0x00007610ff107816 */ /* 0x001fe40000000010 */
[----:B------:R-:W-:-:S04]  /*1130*/  @!UP0 UIADD3 UR4, UPT, UPT, -UR11, 0x100000, URZ ;  /* 0x001000000b048890 */ /* 0x000fc8000fffe1ff */
[----:B------:R-:W-:Y:S02]  /*1140*/  @!UP0 USHF.L.U32 UR5, UR4, 0xb, URZ ;  /* 0x0000000b04058899 */ /* 0x000fe400080006ff */
[----:B------:R-:W-:Y:S01]  /*1150*/  @!UP0 USHF.L.U32 UR4, UR4, 0x1, URZ ;  /* 0x0000000104048899 */ /* 0x000fe200080006ff */
[----:B------:R-:W-:Y:S04]  /*1160*/  STS.U16 [R42+UR9+0x1800], R33 ;  /* 0x001800212a007988 */ /* 0x000fe80008000409 */
[----:B------:R-:W-:Y:S04]  /*1170*/  STS.U16 [R42+UR9+0x1c00], R47 ;  /* 0x001c002f2a007988 */ /* 0x000fe80008000409 */
[----:B------:R-:W-:Y:S04]  /*1180*/  STS.U16 [R41+UR9+0x100], R4 ;  /* 0x0001000429007988 */ /* 0x000fe80008000409 */
[----:B------:R-:W-:Y:S04]  /*1190*/  STS.U16 [R41+UR9+0x500], R8 ;  /* 0x0005000829007988 */ /* 0x000fe80008000409 */
[----:B------:R0:W-:Y:S04]  /*11a0*/  STS.U16 [R41+UR9+0x900], R12 ;  /* 0x0009000c29007988 */ /* 0x0001e80008000409 */
[----:B------:R-:W-:Y:S04]  /*11b0*/  STS.U16 [R41+UR9+0xd00], R18 ;  /* 0x000d001229007988 */ /* 0x000fe80008000409 */
[----:B------:R-:W-:Y:S01]  /*11c0*/  STS.U16 [R41+UR9+0x1100], R22 ;  /* 0x0011001629007988 */ /* 0x000fe20008000409 */
[----:B0-----:R-:W-:-:S03]  /*11d0*/  PRMT R12, RZ, 0x7610, R12 ;  /* 0x00007610ff0c7816 */ /* 0x001fc6000000000c */
[----:B------:R-:W-:Y:S04]  /*11e0*/  STS.U16 [R41+UR9+0x1500], R26 ;  /* 0x0015001a29007988 */ /* 0x000fe80008000409 */
[----:B------:R-:W-:Y:S04]  /*11f0*/  STS.U16 [R41+UR9+0x1900], R30 ;  /* 0x0019001e29007988 */ /* 0x000fe80008000409 */
[----:B------:R-:W-:Y:S04]  /*1200*/  STS.U16 [R41+UR9+0x1d00], R50 ;  /* 0x001d003229007988 */ /* 0x000fe80008000409 */
[----:B------:R-:W-:Y:S04]  /*1210*/  STS.U16 [R40+UR9+0x200], R7 ;  /* 0x0002000728007988 */ /* 0x000fe80008000409 */
[----:B------:R0:W-:Y:S04]  /*1220*/  STS.U16 [R40+UR9+0x600], R11 ;  /* 0x0006000b28007988 */ /* 0x0001e80008000409 */
[----:B------:R1:W-:Y:S04]  /*1230*/  STS.U16 [R40+UR9+0xa00], R15 ;  /* 0x000a000f28007988 */ /* 0x0003e80008000409 */
[----:B------:R-:W-:Y:S01]  /*1240*/  STS.U16 [R40+UR9+0xe00], R23 ;  /* 0x000e001728007988 */ /* 0x000fe20008000409 */
[----:B0-----:R-:W-:-:S03]  /*1250*/  PRMT R11, RZ, 0x7610, R11 ;  /* 0x00007610ff0b7816 */ /* 0x001fc6000000000b */
[----:B------:R-:W-:Y:S01]  /*1260*/  STS.U16 [R40+UR9+0x1200], R27 ;  /* 0x0012001b28007988 */ /* 0x000fe20008000409 */
[----:B-1----:R-:W0:Y:S03]  /*1270*/  LDC R15, c[0x0][0x3d8] ;  /* 0x0000f600ff0f7b82 */ /* 0x002e260000000800 */
[----:B------:R-:W-:Y:S04]  /*1280*/  STS.U16 [R40+UR9+0x1600], R31 ;  /* 0x0016001f28007988 */ /* 0x000fe80008000409 */
[----:B------:R-:W-:Y:S04]  /*1290*/  STS.U16 [R40+UR9+0x1a00], R35 ;  /* 0x001a002328007988 */ /* 0x000fe80008000409 */
[----:B------:R1:W-:Y:S04]  /*12a0*/  STS.U16 [R40+UR9+0x1e00], R49 ;  /* 0x001e003128007988 */ /* 0x0003e80008000409 */
[----:B------:R-:W-:Y:S04]  /*12b0*/  STS.U16 [R39+UR9+0x300], R6 ;  /* 0x0003000627007988 */ /* 0x000fe80008000409 */
[----:B------:R3:W-:Y:S01]  /*12c0*/  STS.U16 [R39+UR9+0x700], R10 ;  /* 0x0007000a27007988 */ /* 0x0007e20008000409 */
[----:B-1----:R-:W1:Y:S03]  /*12d0*/  LDC.64 R48, c[0x0][0x390] ;  /* 0x0000e400ff307b82 */ /* 0x002e660000000a00 */
[----:B------:R4:W-:Y:S04]  /*12e0*/  STS.U16 [R39+UR9+0xb00], R14 ;  /* 0x000b000e27007988 */ /* 0x0009e80008000409 */
[----:B------:R0:W-:Y:S01]  /*12f0*/  STS.U16 [R39+UR9+0xf00], R20 ;  /* 0x000f001427007988 */ /* 0x0001e20008000409 */
[----:B---3--:R-:W-:-:S03]  /*1300*/  PRMT R10, RZ, 0x7610, R10 ;  /* 0x00007610ff0a7816 */ /* 0x008fc6000000000a */
[----:B------:R3:W-:Y:S01]  /*1310*/  STS.U16 [R39+UR9+0x1300], R24 ;  /* 0x0013001827007988 */ /* 0x0007e20008000409 */
[----:B----4-:R-:W-:-:S03]  /*1320*/  PRMT R14, RZ, 0x7610, R14 ;  /* 0x00007610ff0e7816 */ /* 0x010fc6000000000e */
[----:B------:R3:W-:Y:S04]  /*1330*/  STS.U16 [R39+UR9+0x1700], R28 ;  /* 0x0017001c27007988 */ /* 0x0007e80008000409 */
[----:B------:R3:W-:Y:S04]  /*1340*/  STS.U16 [R39+UR9+0x1b00], R32 ;  /* 0x001b002027007988 */ /* 0x0007e80008000409 */
[----:B------:R3:W-:Y:S01]  /*1350*/  STS.U16 [R39+UR9+0x1f00], R52 ;  /* 0x001f003427007988 */ /* 0x0007e20008000409 */
[----:B------:R-:W-:Y:S01]  /*1360*/  STTM.16dp32bit_t0_t15.x32 tmem[UR10], RZ ;  /* 0x000000ff000079ed */ /* 0x000fe20008a8000a */
[----:B------:R-:W-:Y:S01]  /*1370*/  STTM.16dp32bit_t16_t31.x32 tmem[UR10+0x20], RZ ;  /* 0x000020ff000079ed */ /* 0x000fe20008aa000a */
[----:B------:R-:W4:Y:S02]  /*1380*/  FENCE.VIEW.ASYNC.T ;  /* 0x00000000000073c6 */ /* 0x000f240000000200 */
[----:B----4-:R-:W-:Y:S06]  /*1390*/  BAR.SYNC.DEFER_BLOCKING 0x0 ;  /* 0x0000000000007b1d */ /* 0x010fec0000010000 */
[----:B------:R-:W4:Y:S02]  /*13a0*/  FENCE.VIEW.ASYNC.S ;  /* 0x00000000000073c6 */ /* 0x000f240000000000 */
[----:B----4-:R4:W0:Y:S02]  /*13b0*/  @!UP1 SYNCS.EXCH.64 URZ, [UR9+0x3800], UR4 ;  /* 0x0038000409ff95b2 */ /* 0x0108240008000100 */
[----:B0-----:R-:W-:Y:S06]  /*13c0*/  BAR.SYNC.DEFER_BLOCKING 0x0 ;  /* 0x0000000000007b1d */ /* 0x001fec0000010000 */
[----:B------:R-:W3:Y:S04]  /*13d0*/  @P0 LDG.E.U16 R9, desc[UR24][R84.64] ;  /* 0x0000001854090981 */ /* 0x000ee8000c1e1500 */
[----:B------:R-:W3:Y:S04]  /*13e0*/  @P0 LDG.E.U16 R17, desc[UR24][R76.64] ;  /* 0x000000184c110981 */ /* 0x000ee8000c1e1500 */
[----:B------:R-:W3:Y:S04]  /*13f0*/  @P0 LDG.E.U16 R10, desc[UR24][R82.64] ;  /* 0x00000018520a0981 */ /* 0x000ee8000c1e1500 */
[----:B------:R-:W3:Y:S04]  /*1400*/  @P0 LDG.E.U16 R14, desc[UR24][R74.64] ;  /* 0x000000184a0e0981 */ /* 0x000ee8000c1e1500 */
[----:B------:R-:W3:Y:S04]  /*1410*/  @P0 LDG.E.U16 R11, desc[UR24][R80.64] ;  /* 0x00000018500b0981 */ /* 0x000ee8000c1e1500 */
[----:B------:R-:W3:Y:S04]  /*1420*/  @P0 LDG.E.U16 R19, desc[UR24][R72.64] ;  /* 0x0000001848130981 */ /* 0x000ee8000c1e1500 */
[----:B------:R-:W3:Y:S04]  /*1430*/  @P0 LDG.E.U16 R12, desc[UR24][R78.64] ;  /* 0x000000184e0c0981 */ /* 0x000ee8000c1e1500 */
[----:B------:R-:W3:Y:S01]  /*1440*/  @P0 LDG.E.U16 R16, desc[UR24][R66.64] ;  /* 0x0000001842100981 */ /* 0x000ee2000c1e1500 */
[C---:B------:R-:W-:Y:S01]  /*1450*/  LOP3.LUT R4, R0.reuse, 0xf, RZ, 0xc0, !PT ;  /* 0x0000000f00047812 */ /* 0x040fe200078ec0ff */
[----:B--2---:R-:W-:Y:S01]  /*1460*/  UIMAD UR6, UR8, UR6, URZ ;  /* 0x00000006080672a4 */ /* 0x004fe2000f8e02ff */
[----:B------:R-:W-:Y:S01]  /*1470*/  SHF.R.U32.HI R6, RZ, 0x4, R0 ;  /* 0x00000004ff067819 */ /* 0x000fe20000011600 */
[----:B------:R-:W-:Y:S01]  /*1480*/  VOTEU.ALL UP1, P6 ;  /* 0x0000000000ff7886 */ /* 0x000fe20003020000 */
[----:B------:R-:W-:Y:S01]  /*1490*/  LEA.HI R8, R0, 0x38, RZ, 0x1c ;  /* 0x0000003800087811 */ /* 0x000fe200078fe0ff */
[----:B------:R-:W-:Y:S01]  /*14a0*/  IMAD R4, R4, UR7, RZ ;  /* 0x0000000704047c24 */ /* 0x000fe2000f8e02ff */
[----:B------:R-:W-:Y:S01]  /*14b0*/  SGXT.U32 R6, R6, 0x3 ;  /* 0x000000030606781a */ /* 0x000fe20000000000 */
[----:B------:R-:W-:Y:S01]  /*14c0*/  USHF.L.U32 UR12, UR6, 0x1, URZ ;  /* 0x00000001060c7899 */ /* 0x000fe200080006ff */
[----:B------:R-:W-:Y:S01]  /*14d0*/  PRMT R69, RZ, 0x7610, R69 ;  /* 0x00007610ff457816 */ /* 0x000fe20000000045 */
[----:B------:R-:W-:Y:S01]  /*14e0*/  IMAD.SHL.U32 R5, R4, 0x2, RZ ;  /* 0x0000000204057824 */ /* 0x000fe200078e00ff */
[----:B----4-:R-:W-:Y:S01]  /*14f0*/  UIMAD.WIDE UR4, UR6, 0x2, URZ ;  /* 0x00000002060478a5 */ /* 0x010fe2000f8e02ff */
[----:B------:R-:W-:Y:S01]  /*1500*/  IMAD R6, R6, R15, RZ ;  /* 0x0000000f06067224 */ /* 0x000fe200078e02ff */
[----:B------:R-:W-:Y:S01]  /*1510*/  UIADD3 UR6, UPT, UPT, UR9, 0x2800, URZ ;  /* 0x0000280009067890 */ /* 0x000fe2000fffe0ff */
[----:B------:R-:W-:Y:S01]  /*1520*/  IMAD.HI R4, R4, 0x2, RZ ;  /* 0x0000000204047827 */ /* 0x000fe200078e02ff */
[----:B-1----:R-:W-:-:S02]  /*1530*/  IADD3 R48, P1, P2, R5, UR12, R48 ;  /* 0x0000000c05307c10 */ /* 0x002fc4000fa3e030 */
[----:B------:R-:W-:Y:S01]  /*1540*/  LEA R7, R15, R6, 0x3 ;  /* 0x000000060f077211 */ /* 0x000fe200078e18ff */
[----:B------:R-:W-:Y:S01]  /*1550*/  IMAD R8, R8, R15, RZ ;  /* 0x0000000f08087224 */ /* 0x000fe200078e02ff */
[----:B------:R-:W-:Y:S01]  /*1560*/  IADD3.X R13, PT, PT, R4, UR5, R49, P1, P2 ;  /* 0x00000005040d7c10 */ /* 0x000fe20008fe4431 */
[----:B------:R-:W-:-:S04]  /*1570*/  @!UP0 UIADD3 UR4, UPT, UPT, -UR11, 0x100000, URZ ;  /* 0x001000000b048890 */ /* 0x000fc8000fffe1ff */
[----:B------:R-:W-:Y:S02]  /*1580*/  @!UP0 USHF.L.U32 UR5, UR4, 0xb, URZ ;  /* 0x0000000b04058899 */ /* 0x000fe400080006ff */
[----:B------:R-:W-:Y:S01]  /*1590*/  @!UP0 USHF.L.U32 UR4, UR4, 0x1, URZ ;  /* 0x0000000104048899 */ /* 0x000fe200080006ff */
[C---:B------:R-:W-:Y:S01]  /*15a0*/  IMAD R5, R15.reuse, 0x8, R7 ;  /* 0x000000080f057824 */ /* 0x040fe200078e0207 */
[-C--:B------:R-:W-:Y:S02]  /*15b0*/  LEA R64, P2, R6, R48.reuse, 0x1 ;  /* 0x0000003006407211 */ /* 0x080fe400078408ff */
[-C--:B------:R-:W-:Y:S01]  /*15c0*/  LEA R46, P1, R8, R48.reuse, 0x1 ;  /* 0x00000030082e7211 */ /* 0x080fe200078208ff */
[----:B------:R-:W-:Y:S01]  /*15d0*/  IMAD R4, R15, 0x8, R5 ;  /* 0x000000080f047824 */ /* 0x000fe200078e0205 */
[----:B------:R-:W-:Y:S02]  /*15e0*/  LEA R62, P3, R7, R48, 0x1 ;  /* 0x00000030073e7211 */ /* 0x000fe400078608ff */
[-C--:B------:R-:W-:Y:S01]  /*15f0*/  LEA.HI.X.SX32 R65, R6, R13.reuse, 0x1, P2 ;  /* 0x0000000d06417211 */ /* 0x080fe200010f0eff */
[----:B------:R-:W-:Y:S01]  /*1600*/  IMAD R6, R15, 0x8, R4 ;  /* 0x000000080f067824 */ /* 0x000fe200078e0204 */
[----:B------:R-:W-:-:S02]  /*1610*/  LEA.HI.X.SX32 R47, R8, R13, 0x1, P1 ;  /* 0x0000000d082f7211 */ /* 0x000fc400008f0eff */
[----:B------:R0:W1:Y:S01]  /*1620*/  @!UP1 SYNCS.EXCH.64 URZ, [UR9+0x3808], UR4 ;  /* 0x0038080409ff95b2 */ /* 0x0000620008000100 */
[-C--:B------:R-:W-:Y:S01]  /*1630*/  LEA.HI.X.SX32 R63, R7, R13.reuse, 0x1, P3 ;  /* 0x0000000d073f7211 */ /* 0x080fe200018f0eff */
[----:B------:R-:W-:Y:S01]  /*1640*/  IMAD R7, R15, 0x8, R6 ;  /* 0x000000080f077824 */ /* 0x000fe200078e0206 */
[----:B------:R-:W-:Y:S01]  /*1650*/  ISETP.EQ.U32.AND P1, PT, RZ, UR17, P0 ;  /* 0x00000011ff007c0c */ /* 0x000fe20008722070 */
[----:B------:R-:W-:Y:S01]  /*1660*/  VOTEU.ALL UP1, P6 ;  /* 0x0000000000ff7886 */ /* 0x000fe20003020000 */
[CC--:B------:R-:W-:Y:S02]  /*1670*/  LEA R60, P2, R5.reuse, R48.reuse, 0x1 ;  /* 0x00000030053c7211 */ /* 0x0c0fe400078408ff */
[----:B------:R-:W-:Y:S02]  /*1680*/  LEA R58, P3, R4, R48, 0x1 ;  /* 0x00000030043a7211 */ /* 0x000fe400078608ff */
[----:B------:R-:W-:Y:S02]  /*1690*/  LEA.HI.X.SX32 R61, R5, R13, 0x1, P2 ;  /* 0x0000000d053d7211 */ /* 0x000fe400010f0eff */
[----:B------:R-:W-:Y:S01]  /*16a0*/  LEA R5, R15, R7, 0x3 ;  /* 0x000000070f057211 */ /* 0x000fe200078e18ff */
[----:B0-----:R-:W-:-:S04]  /*16b0*/  @!UP0 UIADD3 UR4, UPT, UPT, -UR11, 0x100000, URZ ;  /* 0x001000000b048890 */ /* 0x001fc8000fffe1ff */
[----:B------:R-:W-:Y:S02]  /*16c0*/  @!UP0 USHF.L.U32 UR5, UR4, 0xb, URZ ;  /* 0x0000000b04058899 */ /* 0x000fe400080006ff */
[----:B------:R-:W-:Y:S02]  /*16d0*/  @!UP0 USHF.L.U32 UR4, UR4, 0x1, URZ ;  /* 0x0000000104048899 */ /* 0x000fe400080006ff */
[----:B------:R-:W-:Y:S01]  /*16e0*/  UIADD3 UR11, UPT, UPT, UR31, 0x100000, URZ ;  /* 0x001000001f0b7890 */ /* 0x000fe2000fffe0ff */
[----:B------:R-:W-:Y:S02]  /*16f0*/  LEA.HI.X.SX32 R59, R4, R13, 0x1, P3 ;  /* 0x0000000d043b7211 */ /* 0x000fe400018f0eff */
[-C--:B------:R-:W-:Y:S02]  /*1700*/  LEA R56, P2, R6, R48.reuse, 0x1 ;  /* 0x0000003006387211 */ /* 0x080fe400078408ff */
[-C--:B------:R-:W-:Y:S02]  /*1710*/  LEA R54, P3, R7, R48.reuse, 0x1 ;  /* 0x0000003007367211 */ /* 0x080fe400078608ff */
[----:B------:R-:W-:-:S02]  /*1720*/  LEA R48, P4, R5, R48, 0x1 ;  /* 0x0000003005307211 */ /* 0x000fc400078808ff */
[-C--:B------:R-:W-:Y:S02]  /*1730*/  LEA.HI.X.SX32 R57, R6, R13.reuse, 0x1, P2 ;  /* 0x0000000d06397211 */ /* 0x080fe400010f0eff */
[-C--:B------:R-:W-:Y:S02]  /*1740*/  LEA.HI.X.SX32 R55, R7, R13.reuse, 0x1, P3 ;  /* 0x0000000d07377211 */ /* 0x080fe400018f0eff */
[----:B------:R-:W-:Y:S02]  /*1750*/  LEA.HI.X.SX32 R49, R5, R13, 0x1, P4 ;  /* 0x0000000d05317211 */ /* 0x000fe400020f0eff */
[----:B------:R-:W-:Y:S02]  /*1760*/  PRMT R13, RZ, 0x7610, R13 ;  /* 0x00007610ff0d7816 */ /* 0x000fe4000000000d */
[----:B------:R-:W-:Y:S02]  /*1770*/  PRMT R15, RZ, 0x7610, R15 ;  /* 0x00007610ff0f7816 */ /* 0x000fe4000000000f */
[----:B------:R-:W-:-:S02]  /*1780*/  PRMT R71, RZ, 0x7610, R71 ;  /* 0x00007610ff477816 */ /* 0x000fc40000000047 */
[----:B------:R-:W-:Y:S02]  /*1790*/  PRMT R87, RZ, 0x7610, R87 ;  /* 0x00007610ff577816 */ /* 0x000fe40000000057 */
[----:B------:R-:W-:Y:S02]  /*17a0*/  PRMT R89, RZ, 0x7610, R89 ;  /* 0x00007610ff597816 */ /* 0x000fe40000000059 */
[----:B------:R-:W-:Y:S02]  /*17b0*/  PRMT R91, RZ, 0x7610, R91 ;  /* 0x00007610ff5b7816 */ /* 0x000fe4000000005b */
[----:B------:R-:W-:Y:S01]  /*17c0*/  PRMT R93, RZ, 0x7610, R93 ;  /* 0x00007610ff5d7816 */ /* 0x000fe2000000005d */
[----:B---3--:R0:W-:Y:S04]  /*17d0*/  STS.U16 [R42+UR9+0x2000], R9 ;  /* 0x002000092a007988 */ /* 0x0081e80008000409 */
[----:B------:R0:W-:Y:S04]  /*17e0*/  STS.U16 [R42+UR9+0x2400], R17 ;  /* 0x002400112a007988 */ /* 0x0001e80008000409 */
[----:B------:R0:W-:Y:S04]  /*17f0*/  STS.U16 [R41+UR9+0x2100], R10 ;  /* 0x0021000a29007988 */ /* 0x0001e80008000409 */
[----:B------:R0:W-:Y:S04]  /*1800*/  STS.U16 [R41+UR9+0x2500], R14 ;  /* 0x0025000e29007988 */ /* 0x0001e80008000409 */
[----:B------:R0:W-:Y:S04]  /*1810*/  STS.U16 [R40+UR9+0x2200], R11 ;  /* 0x0022000b28007988 */ /* 0x0001e80008000409 */
[----:B------:R0:W-:Y:S04]  /*1820*/  STS.U16 [R40+UR9+0x2600], R19 ;  /* 0x0026001328007988 */ /* 0x0001e80008000409 */
[----:B------:R0:W-:Y:S04]  /*1830*/  STS.U16 [R39+UR9+0x2300], R12 ;  /* 0x0023000c27007988 */ /* 0x0001e80008000409 */
[----:B------:R0:W-:Y:S01]  /*1840*/  STS.U16 [R39+UR9+0x2700], R16 ;  /* 0x0027001027007988 */ /* 0x0001e20008000409 */
[----:B-1----:R1:W-:Y:S06]  /*1850*/  MEMBAR.ALL.CTA ;  /* 0x0000000000007992 */ /* 0x0023ec0000008000 */
[----:B-1----:R-:W-:Y:S04]  /*1860*/  FENCE.VIEW.ASYNC.S ;  /* 0x00000000000073c6 */ /* 0x002fe80000000000 */
[----:B------:R-:W1:Y:S02]  /*1870*/  FENCE.VIEW.ASYNC.S ;  /* 0x00000000000073c6 */ /* 0x000e640000000000 */
[----:B-1----:R0:W1:Y:S02]  /*1880*/  @!UP1 SYNCS.EXCH.64 URZ, [UR9+0x2800], UR4 ;  /* 0x0028000409ff95b2 */ /* 0x0020640008000100 */
[----:B-1----:R-:W-:Y:S06]  /*1890*/  BAR.SYNC.DEFER_BLOCKING 0x0 ;  /* 0x0000000000007b1d */ /* 0x002fec0000010000 */
[----:B0-----:R-:W-:Y:S05]  /*18a0*/  @!P1 BRA `(.L_x_6) ;  /* 0x0000000000849947 */ /* 0x001fea0003800000 */
[----:B------:R-:W-:Y:S02]  /*18b0*/  UIADD3 UR4, UPT, UPT, UR9, 0x2000, URZ ;  /* 0x0000200009047890 */ /* 0x000fe4000fffe0ff */
[----:B------:R-:W-:Y:S02]  /*18c0*/  USHF.R.U32.HI UR12, URZ, 0x4, UR9 ;  /* 0x00000004ff0c7899 */ /* 0x000fe40008011609 */
[----:B------:R-:W-:Y:S02]  /*18d0*/  USHF.R.U32.HI UR4, URZ, 0x4, UR4 ;  /* 0x00000004ff047899 */ /* 0x000fe40008011604 */
[----:B------:R-:W-:Y:S02]  /*18e0*/  USGXT.U32 UR12, UR12, 0xe ;  /* 0x0000000e0c0c789a */ /* 0x000fe40008000000 */
[----:B------:R-:W-:Y:S02]  /*18f0*/  USGXT.U32 UR14, UR4, 0xe ;  /* 0x0000000e040e789a */ /* 0x000fe40008000000 */
[----:B------:R-:W-:-:S02]  /*1900*/  UIADD3 UR28, UP1, UPT, UR12, 0x80, URZ ;  /* 0x000000800c1c7890 */ /* 0x000fc4000ff3e0ff */
[----:B------:R-:W-:Y:S01]  /*1910*/  UIADD3 UR32, UP2, UPT, UR14, 0x2, URZ ;  /* 0x000000020e207890 */ /* 0x000fe2000ff5e0ff */
[----:B------:R-:W-:Y:S01]  /*1920*/  UMOV UR4, URZ ;  /* 0x000000ff00047c82 */ /* 0x000fe20008000000 */
[----:B------:R-:W-:Y:S01]  /*1930*/  UMOV UR34, 0x0 ;  /* 0x0000000000227882 */ /* 0x000fe20000000000 */
[----:B------:R-:W-:Y:S02]  /*1940*/  UIADD3.X UR29, UPT, UPT, UR4, 0x40004040, URZ, UP1, !UPT ;  /* 0x40004040041d7890 */ /* 0x000fe40008ffe4ff */
[----:B------:R-:W-:Y:S02]  /*1950*/  UIADD3.X UR33, UPT, UPT, UR4, 0x40004040, URZ, UP2, !UPT ;  /* 0x4000404004217890 */ /* 0x000fe400097fe4ff */
[----:B------:R-:W-:Y:S02]  /*1960*/  UIADD3.64 UR18, UPT, UPT, UR28, 0x80, URZ ;  /* 0x000000801c127897 */ /* 0x000fe4000fffe0ff */
[----:B------:R-:W-:Y:S02]  /*1970*/  UIADD3.64 UR20, UPT, UPT, UR32, 0x2, URZ ;  /* 0x0000000220147897 */ /* 0x000fe4000fffe0ff */
[----:B------:R-:W-:-:S02]  /*1980*/  UIADD3.64 UR22, UPT, UPT, UR28, 0x100, URZ ;  /* 0x000001001c167897 */ /* 0x000fc4000fffe0ff */
[----:B------:R-:W-:Y:S01]  /*1990*/  UIADD3.64 UR26, UPT, UPT, UR32, 0x4, URZ ;  /* 0x00000004201a7897 */ /* 0x000fe2000fffe0ff */
[----:B------:R-:W-:Y:S01]  /*19a0*/  UMOV UR35, 0x4048010 ;  /* 0x0404801000237882 */ /* 0x000fe20000000000 */
[----:B------:R-:W-:Y:S01]  /*19b0*/  UMOV UR13, 0x40004040 ;  /* 0x40004040000d7882 */ /* 0x000fe20000000000 */
[----:B------:R-:W-:Y:S01]  /*19c0*/  UMOV UR15, 0x40004040 ;  /* 0x40004040000f7882 */ /* 0x000fe20000000000 */
[----:B------:R-:W-:Y:S01]  /*19d0*/  UMOV UR36, 0x0 ;  /* 0x0000000000247882 */ /* 0x000fe20000000000 */
[----:B------:R-:W-:Y:S01]  /*19e0*/  UMOV UR37, 0x4048010 ;  /* 0x0404801000257882 */ /* 0x000fe20000000000 */
[----:B------:R-:W-:Y:S01]  /*19f0*/  UMOV UR38, 0x0 ;  /* 0x0000000000267882 */ /* 0x000fe20000000000 */
[----:B------:R-:W-:Y:S01]  /*1a00*/  UMOV UR39, 0x4048010 ;  /* 0x0404801000277882 */ /* 0x000fe20000000000 */
[----:B------:R-:W-:Y:S01]  /*1a10*/  UMOV UR4, UR6 ;  /* 0x0000000600047c82 */ /* 0x000fe20008000000 */
[----:B------:R-:W-:Y:S01]  /*1a20*/  UMOV UR5, URZ ;  /* 0x000000ff00057c82 */ /* 0x000fe20008000000 */
[----:B------:R0:W-:Y:S01]  /*1a30*/  UTCHMMA gdesc[UR12], gdesc[UR14], tmem[UR11], tmem[UR34], idesc[UR35], !UPT ;  /* 0x00ff220e0c0075ea */ /* 0x0001e2000f80000b */
[----:B------:R-:W-:Y:S01]  /*1a40*/  UMOV UR40, 0x0 ;  /* 0x0000000000287882 */ /* 0x000fe20000000000 */
[----:B------:R-:W-:Y:S01]  /*1a50*/  UMOV UR41, 0x4048010 ;  /* 0x0404801000297882 */ /* 0x000fe20000000000 */
[----:B------:R0:W-:Y:S01]  /*1a60*/  UTCHMMA gdesc[UR28], gdesc[UR32], tmem[UR11], tmem[UR36], idesc[UR37], UPT ;  /* 0x00ff24201c0075ea */ /* 0x0001e2000b80000b */
[----:B------:R-:W-:Y:S01]  /*1a70*/  UMOV UR4, UR4 ;  /* 0x0000000400047c82 */ /* 0x000fe20008000000 */
[----:B------:R0:W-:Y:S01]  /*1a80*/  UTCHMMA gdesc[UR18], gdesc[UR20], tmem[UR11], tmem[UR38], idesc[UR39], UPT ;  /* 0x00ff2614120075ea */ /* 0x0001e2000b80000b */
[----:B------:R0:W-:Y:S01]  /*1a90*/  UTCHMMA gdesc[UR22], gdesc[UR26], tmem[UR11], tmem[UR40], idesc[UR41], UPT ;  /* 0x00ff281a160075ea */ /* 0x0001e2000b80000b */
[----:B------:R0:W-:Y:S01]  /*1aa0*/  UTCBAR [UR4], URZ ;  /* 0x000000ff040073e9 */ /* 0x0001e200080000ff */
[----:B------:R-:W-:Y:S01]  /*1ab0*/  NOP ;  /* 0x0000000000007918 */ /* 0x000fe20000000000 */
.L_x_6:
[----:B------:R-:W-:Y:S05]  /*1ac0*/  @!P0 BRA `(.L_x_7) ;  /* 0x0000000000088947 */ /* 0x000fea0003800000 */
[----:B------:R-:W1:Y:S02]  /*1ad0*/  SYNCS.PHASECHK.TRANS64.TRYWAIT P2, [UR9+0x2800], RZ ;  /* 0x002800ffff0075a7 */ /* 0x000e640008041109 */
[----:B-1----:R-:W-:Y:S05]  /*1ae0*/  @!P2 BRA `(.L_x_8) ;  /* 0x0000003400a0a947 */ /* 0x002fea0003800000 */
.L_x_7:
[----:B------:R-:W-:Y:S06]  /*1af0*/  BAR.SYNC.DEFER_BLOCKING 0x0 ;  /* 0x0000000000007b1d */ /* 0x000fec0000010000 */
[----:B0-----:R-:W0:Y:S01]  /*1b00*/  LDCU UR4, c[0x0][0x3a8] ;  /* 0x00007500ff0477ac */ /* 0x001e220008000800 */
[----:B------:R-:W-:Y:S01]  /*1b10*/  LDTM.16dp32bit_t0_t15.x8 R4, tmem[UR10+0x100000] ;  /* 0x1000000a000479ee */ /* 0x000fe20008980000 */
[----:B------:R-:W0:Y:S01]  /*1b20*/  LDTM.16dp32bit_t16_t31.x8 R4, tmem[UR10+0x100008] ;  /* 0x1000080a000479ee */ /* 0x000e2200089a0000 */
[----:B------:R-:W1:Y:S01]  /*1b30*/  @!P6 SYNCS.CCTL.IV [UR9+0x2800] ;  /* 0x00280000ff00e9b1 */ /* 0x000e620008000009 */
[----:B------:R-:W-:Y:S01]  /*1b40*/  NOP ;  /* 0x0000000000007918 */ /* 0x000fe20000000000 */
[----:B------:R2:W5:Y:S04]  /*1b50*/  @P0 LDG.E.U16 R13, desc[UR24][R64.64] ;  /* 0x00000018400d0981 */ /* 0x000568000c1e1500 */
[----:B------:R2:W5:Y:S04]  /*1b60*/  @P0 LDG.E.U16 R15, desc[UR24][R62.64] ;  /* 0x000000183e0f0981 */ /* 0x000568000c1e1500 */
[----:B------:R2:W5:Y:S04]  /*1b70*/  @P0 LDG.E.U16 R69, desc[UR24][R60.64] ;  /* 0x000000183c450981 */ /* 0x000568000c1e1500 */
[----:B------:R2:W5:Y:S04]  /*1b80*/  @P0 LDG.E.U16 R71, desc[UR24][R58.64] ;  /* 0x000000183a470981 */ /* 0x000568000c1e1500 */
[----:B------:R2:W5:Y:S04]  /*1b90*/  @P0 LDG.E.U16 R87, desc[UR24][R56.64] ;  /* 0x0000001838570981 */ /* 0x000568000c1e1500 */
[----:B------:R2:W5:Y:S04]  /*1ba0*/  @P0 LDG.E.U16 R89, desc[UR24][R54.64] ;  /* 0x0000001836590981 */ /* 0x000568000c1e1500 */
[----:B------:R2:W5:Y:S04]  /*1bb0*/  @P0 LDG.E.U16 R91, desc[UR24][R48.64] ;  /* 0x00000018305b0981 */ /* 0x000568000c1e1500 */
[----:B------:R2:W5:Y:S01]  /*1bc0*/  @P0 LDG.E.U16 R93, desc[UR24][R46.64] ;  /* 0x000000182e5d0981 */ /* 0x000562000c1e1500 */
[----:B------:R-:W-:Y:S01]  /*1bd0*/  LOP3.LUT R12, R0, 0xf, RZ, 0xc0, !PT ;  /* 0x0000000f000c7812 */ /* 0x000fe200078ec0ff */
[----:B0-----:R-:W-:Y:S01]  /*1be0*/  FMUL R4, R4, UR4 ;  /* 0x0000000404047c20 */ /* 0x001fe20008400000 */
[----:B------:R-:W-:Y:S01]  /*1bf0*/  LOP3.LUT R17, R0, 0x60, RZ, 0xc0, !PT ;  /* 0x0000006000117812 */ /* 0x000fe200078ec0ff */
[----:B------:R-:W-:Y:S01]  /*1c00*/  FMUL R6, R6, UR4 ;  /* 0x0000000406067c20 */ /* 0x000fe20008400000 */
[----:B------:R-:W-:Y:S01]  /*1c10*/  LOP3.LUT R37, R0, 0x10, RZ, 0xc0, !PT ;  /* 0x0000001000257812 */ /* 0x000fe200078ec0ff */
[----:B------:R-:W-:Y:S01]  /*1c20*/  FMUL R5, R5, UR4 ;  /* 0x0000000405057c20 */ /* 0x000fe20008400000 */
[----:B------:R-:W-:Y:S01]  /*1c30*/  LEA.HI R12, R17, R12, RZ, 0x1f ;  /* 0x0000000c110c7211 */ /* 0x000fe200078ff8ff */
[----:B------:R-:W-:Y:S01]  /*1c40*/  FMUL R8, R8, UR4 ;  /* 0x0000000408087c20 */ /* 0x000fe20008400000 */
[----:B------:R-:W-:Y:S01]  /*1c50*/  SHF.R.U32.HI R36, RZ, 0x1, R37 ;  /* 0x00000001ff247819 */ /* 0x000fe20000011625 */
[----:B------:R-:W-:Y:S01]  /*1c60*/  FMUL R7, R7, UR4 ;  /* 0x0000000407077c20 */ /* 0x000fe20008400000 */
[----:B------:R-:W-:Y:S01]  /*1c70*/  FMUL R9, R9, UR4 ;  /* 0x0000000409097c20 */ /* 0x000fe20008400000 */
[----:B------:R-:W-:-:S02]  /*1c80*/  IMAD.IADD R45, R51, 0x1, R12 ;  /* 0x00000001332d7824 */ /* 0x000fc400078e020c */
[----:B------:R-:W-:Y:S01]  /*1c90*/  FMUL R10, R10, UR4 ;  /* 0x000000040a0a7c20 */ /* 0x000fe20008400000 */
[C---:B------:R-:W-:Y:S02]  /*1ca0*/  VIADD R12, R36.reuse, 0x2 ;  /* 0x00000002240c7836 */ /* 0x040fe40000000000 */
[----:B------:R-:W-:Y:S01]  /*1cb0*/  FMUL R11, R11, UR4 ;  /* 0x000000040b0b7c20 */ /* 0x000fe20008400000 */
[C---:B------:R-:W-:Y:S01]  /*1cc0*/  VIADD R14, R36.reuse, 0x3 ;  /* 0x00000003240e7836 */ /* 0x040fe20000000000 */
[C---:B------:R-:W-:Y:S02]  /*1cd0*/  ISETP.GE.AND P3, PT, R45.reuse, R36, PT ;  /* 0x000000242d00720c */ /* 0x040fe40003f66270 */
[C---:B------:R-:W-:Y:S01]  /*1ce0*/  ISETP.GE.AND P4, PT, R45.reuse, R12, PT ;  /* 0x0000000c2d00720c */ /* 0x040fe20003f86270 */
[----:B------:R-:W-:Y:S01]  /*1cf0*/  VIADD R12, R36, 0x4 ;  /* 0x00000004240c7836 */ /* 0x000fe20000000000 */
[----:B------:R-:W-:Y:S02]  /*1d00*/  FSEL R17, R4, -INF , P3 ;  /* 0xff80000004117808 */ /* 0x000fe40001800000 */
[----:B------:R-:W-:-:S02]  /*1d10*/  ISETP.GT.AND P2, PT, R45, R36, PT ;  /* 0x000000242d00720c */ /* 0x000fc40003f44270 */
[----:B------:R-:W-:Y:S02]  /*1d20*/  IADD3 R4, PT, PT, R36, 0x5, RZ ;  /* 0x0000000524047810 */ /* 0x000fe40007ffe0ff */
[----:B------:R-:W-:Y:S02]  /*1d30*/  FSEL R6, R6, -INF , P4 ;  /* 0xff80000006067808 */ /* 0x000fe40002000000 */
[----:B------:R-:W-:Y:S02]  /*1d40*/  FSEL R5, R5, -INF , P2 ;  /* 0xff80000005057808 */ /* 0x000fe40001000000 */
[C---:B------:R-:W-:Y:S01]  /*1d50*/  ISETP.GE.AND P4, PT, R45.reuse, R4, PT ;  /* 0x000000042d00720c */ /* 0x040fe20003f86270 */
[C---:B------:R-:W-:Y:S01]  /*1d60*/  VIADD R4, R36.reuse, 0x7 ;  /* 0x0000000724047836 */ /* 0x040fe20000000000 */
[C---:B------:R-:W-:Y:S01]  /*1d70*/  ISETP.GE.AND P2, PT, R45.reuse, R12, PT ;  /* 0x0000000c2d00720c */ /* 0x040fe20003f46270 */
[----:B------:R-:W-:Y:S01]  /*1d80*/  VIADD R12, R36, 0x6 ;  /* 0x00000006240c7836 */ /* 0x000fe20000000000 */
[----:B------:R-:W-:-:S02]  /*1d90*/  ISETP.GE.AND P3, PT, R45, R14, PT ;  /* 0x0000000e2d00720c */ /* 0x000fc40003f66270 */
[----:B------:R-:W-:Y:S02]  /*1da0*/  FSEL R8, R8, -INF , P2 ;  /* 0xff80000008087808 */ /* 0x000fe40001000000 */
[----:B------:R-:W-:Y:S02]  /*1db0*/  FSEL R7, R7, -INF , P3 ;  /* 0xff80000007077808 */ /* 0x000fe40001800000 */
[C---:B------:R-:W-:Y:S02]  /*1dc0*/  ISETP.GE.AND P2, PT, R45.reuse, R4, PT ;  /* 0x000000042d00720c */ /* 0x040fe40003f46270 */
[----:B------:R-:W-:Y:S02]  /*1dd0*/  ISETP.GE.AND P3, PT, R45, R12, PT ;  /* 0x0000000c2d00720c */ /* 0x000fe40003f66270 */
[----:B------:R-:W-:Y:S02]  /*1de0*/  FMNMX3 R4, R17, R5, R6, !PT ;  /* 0x0000000511047276 */ /* 0x000fe40007800006 */
[----:B------:R-:W-:-:S02]  /*1df0*/  FSEL R9, R9, -INF , P4 ;  /* 0xff80000009097808 */ /* 0x000fc40002000000 */
[----:B------:R-:W-:Y:S02]  /*1e00*/  FSEL R10, R10, -INF , P3 ;  /* 0xff8000000a0a7808 */ /* 0x000fe40001800000 */
[----:B------:R-:W-:Y:S02]  /*1e10*/  FMNMX3 R4, R4, R7, R8, !PT ;  /* 0x0000000704047276 */ /* 0x000fe40007800008 */
[----:B------:R-:W-:Y:S02]  /*1e20*/  FSEL R11, R11, -INF , P2 ;  /* 0xff8000000b0b7808 */ /* 0x000fe40001000000 */
[----:B------:R-:W-:-:S04]  /*1e30*/  FMNMX3 R4, R4, R9, R10, !PT ;  /* 0x0000000904047276 */ /* 0x000fc8000780000a */
[----:B------:R-:W-:-:S05]  /*1e40*/  FMNMX R4, R11, R4, !PT ;  /* 0x000000040b047209 */ /* 0x000fca0007800000 */
[----:B------:R-:W0:Y:S02]  /*1e50*/  SHFL.BFLY PT, R19, R4, 0x10, 0x1f ;  /* 0x0e001f0004137f89 */ /* 0x000e2400000e0000 */
[----:B0-----:R-:W-:-:S05]  /*1e60*/  FMNMX3 R50, R4, -INF , R19, !PT ;  /* 0xff80000004327876 */ /* 0x001fca0007800013 */
[--C-:B------:R-:W-:Y:S01]  /*1e70*/  FADD R17, R17, -R50.reuse ;  /* 0x8000003211117221 */ /* 0x100fe20000000000 */
[--C-:B------:R-:W-:Y:S01]  /*1e80*/  FADD R5, R5, -R50.reuse ;  /* 0x8000003205057221 */ /* 0x100fe20000000000 */
[--C-:B------:R-:W-:Y:S01]  /*1e90*/  FADD R6, R6, -R50.reuse ;  /* 0x8000003206067221 */ /* 0x100fe20000000000 */
[--C-:B------:R-:W-:Y:S01]  /*1ea0*/  FADD R7, R7, -R50.reuse ;  /* 0x8000003207077221 */ /* 0x100fe20000000000 */
[----:B------:R-:W-:Y:S01]  /*1eb0*/  FMUL R17, R17, 1.4426950216293334961 ;  /* 0x3fb8aa3b11117820 */ /* 0x000fe20000400000 */
[----:B------:R-:W-:Y:S01]  /*1ec0*/  FMUL R5, R5, 1.4426950216293334961 ;  /* 0x3fb8aa3b05057820 */ /* 0x000fe20000400000 */
[----:B------:R-:W-:Y:S01]  /*1ed0*/  FMUL R6, R6, 1.4426950216293334961 ;  /* 0x3fb8aa3b06067820 */ /* 0x000fe20000400000 */
[----:B------:R-:W-:Y:S01]  /*1ee0*/  FMUL R7, R7, 1.4426950216293334961 ;  /* 0x3fb8aa3b07077820 */ /* 0x000fe20000400000 */
[--C-:B------:R-:W-:Y:S01]  /*1ef0*/  FADD R8, R8, -R50.reuse ;  /* 0x8000003208087221 */ /* 0x100fe20000000000 */
[----:B------:R-:W-:Y:S01]  /*1f00*/  MUFU.EX2 R12, R5 ;  /* 0x00000005000c7308 */ /* 0x000fe20000000800 */
[--C-:B------:R-:W-:Y:S01]  /*1f10*/  FADD R9, R9, -R50.reuse ;  /* 0x8000003209097221 */ /* 0x100fe20000000000 */
[--C-:B------:R-:W-:Y:S01]  /*1f20*/  FADD R10, R10, -R50.reuse ;  /* 0x800000320a0a7221 */ /* 0x100fe20000000000 */
[----:B------:R-:W-:Y:S01]  /*1f30*/  FMUL R8, R8, 1.4426950216293334961 ;  /* 0x3fb8aa3b08087820 */ /* 0x000fe20000400000 */
[----:B------:R-:W-:Y:S01]  /*1f40*/  FADD R11, R11, -R50 ;  /* 0x800000320b0b7221 */ /* 0x000fe20000000000 */
[----:B------:R-:W-:Y:S01]  /*1f50*/  FMUL R9, R9, 1.4426950216293334961 ;  /* 0x3fb8aa3b09097820 */ /* 0x000fe20000400000 */
[----:B------:R-:W-:-:S02]  /*1f60*/  FMUL R10, R10, 1.4426950216293334961 ;  /* 0x3fb8aa3b0a0a7820 */ /* 0x000fc40000400000 */
[----:B------:R-:W0:Y:S01]  /*1f70*/  MUFU.EX2 R17, R17 ;  /* 0x0000001100117308 */ /* 0x000e220000000800 */
[----:B------:R-:W-:-:S07]  /*1f80*/  FMUL R11, R11, 1.4426950216293334961 ;  /* 0x3fb8aa3b0b0b7820 */ /* 0x000fce0000400000 */
[----:B------:R-:W3:Y:S08]  /*1f90*/  MUFU.EX2 R6, R6 ;  /* 0x0000000600067308 */ /* 0x000ef00000000800 */
[----:B------:R-:W4:Y:S01]  /*1fa0*/  MUFU.EX2 R7, R7 ;  /* 0x0000000700077308 */ /* 0x000f220000000800 */
[----:B0-----:R-:W-:-:S07]  /*1fb0*/  FADD R5, R17, R12 ;  /* 0x0000000c11057221 */ /* 0x001fce0000000000 */
[----:B------:R-:W0:Y:S01]  /*1fc0*/  MUFU.EX2 R8, R8 ;  /* 0x0000000800087308 */ /* 0x000e220000000800 */
[----:B---3--:R-:W-:-:S07]  /*1fd0*/  FADD R4, R6, R5 ;  /* 0x0000000506047221 */ /* 0x008fce0000000000 */
[----:B------:R-:W3:Y:S01]  /*1fe0*/  MUFU.EX2 R9, R9 ;  /* 0x0000000900097308 */ /* 0x000ee20000000800 */
[----:B----4-:R-:W-:-:S07]  /*1ff0*/  FADD R5, R7, R4 ;  /* 0x0000000407057221 */ /* 0x010fce0000000000 */
[----:B------:R-:W4:Y:S01]  /*2000*/  MUFU.EX2 R10, R10 ;  /* 0x0000000a000a7308 */ /* 0x000f220000000800 */
[----:B0-----:R-:W-:-:S07]  /*2010*/  FADD R4, R8, R5 ;  /* 0x0000000508047221 */ /* 0x001fce0000000000 */
[----:B------:R-:W0:Y:S01]  /*2020*/  MUFU.EX2 R11, R11 ;  /* 0x0000000b000b7308 */ /* 0x000e220000000800 */
[----:B---3--:R-:W-:-:S04]  /*2030*/  FADD R5, R9, R4 ;  /* 0x0000000409057221 */ /* 0x008fc80000000000 */
[----:B----4-:R-:W-:Y:S01]  /*2040*/  FADD R4, R10, R5 ;  /* 0x000000050a047221 */ /* 0x010fe20000000000 */
[----:B------:R-:W-:Y:S02]  /*2050*/  F2FP.F16.F32.PACK_AB R5, R7, R6 ;  /* 0x000000060705723e */ /* 0x000fe400000000ff */
[----:B------:R-:W-:Y:S01]  /*2060*/  F2FP.F16.F32.PACK_AB R6, R9, R8 ;  /* 0x000000080906723e */ /* 0x000fe200000000ff */
[C---:B0-----:R-:W-:Y:S01]  /*2070*/  FADD R53, R11.reuse, R4 ;  /* 0x000000040b357221 */ /* 0x041fe20000000000 */
[----:B------:R-:W-:Y:S02]  /*2080*/  F2FP.F16.F32.PACK_AB R4, R12, R17 ;  /* 0x000000110c04723e */ /* 0x000fe400000000ff */
[----:B------:R-:W-:Y:S02]  /*2090*/  F2FP.F16.F32.PACK_AB R7, R11, R10 ;  /* 0x0000000a0b07723e */ /* 0x000fe400000000ff */
[----:B------:R2:W0:Y:S01]  /*20a0*/  SHFL.BFLY PT, R44, R53, 0x10, 0x1f ;  /* 0x0e001f00352c7f89 */ /* 0x00042200000e0000 */
[----:B-1----:R-:W-:Y:S05]  /*20b0*/  @!P0 BRA `(.L_x_9) ;  /* 0x0000000000088947 */ /* 0x002fea0003800000 */
[----:B------:R1:W-:Y:S01]  /*20c0*/  STTM.16dp32bit_t0_t15.x4 tmem[UR10+0x40], R4 ;  /* 0x00004004000079ed */ /* 0x0003e2000890000a */
[----:B------:R1:W-:Y:S02]  /*20d0*/  STTM.16dp32bit_t16_t31.x4 tmem[UR10+0x44], R4 ;  /* 0x00004404000079ed */ /* 0x0003e4000892000a */
.L_x_9:
[----:B-----5:R-:W-:Y:S01]  /*20e0*/  STS.U16 [R42+UR9+0x2000], R13 ;  /* 0x0020000d2a007988 */ /* 0x020fe20008000409 */
[----:B-1----:R-:W-:-:S03]  /*20f0*/  FADD R4, -R50, -INF ;  /* 0xff80000032047421 */ /* 0x002fc60000000100 */
[----:B------:R1:W-:Y:S01]  /*2100*/  STS.U16 [R42+UR9+0x2100], R15 ;  /* 0x0021000f2a007988 */ /* 0x0003e20008000409 */
[----:B------:R-:W-:-:S03]  /*2110*/  FMUL R52, R4, 1.4426950216293334961 ;  /* 0x3fb8aa3b04347820 */ /* 0x000fc60000400000 */
[----:B------:R3:W-:Y:S03]  /*2120*/  STS.U16 [R42+UR9+0x2200], R69 ;  /* 0x002200452a007988 */ /* 0x0007e60008000409 */
[----:B------:R-:W4:Y:S01]  /*2130*/  MUFU.EX2 R52, R52 ;  /* 0x0000003400347308 */ /* 0x000f220000000800 */
[----:B------:R3:W-:Y:S04]  /*2140*/  STS.U16 [R42+UR9+0x2300], R71 ;  /* 0x002300472a007988 */ /* 0x0007e80008000409 */
[----:B------:R3:W-:Y:S04]  /*2150*/  STS.U16 [R42+UR9+0x2400], R87 ;  /* 0x002400572a007988 */ /* 0x0007e80008000409 */
[----:B------:R3:W-:Y:S04]  /*2160*/  STS.U16 [R42+UR9+0x2500], R89 ;  /* 0x002500592a007988 */ /* 0x0007e80008000409 */
[----:B------:R3:W-:Y:S04]  /*2170*/  STS.U16 [R42+UR9+0x2600], R91 ;  /* 0x0026005b2a007988 */ /* 0x0007e80008000409 */
[----:B------:R3:W-:Y:S01]  /*2180*/  STS.U16 [R42+UR9+0x2700], R93 ;  /* 0x0027005d2a007988 */ /* 0x0007e20008000409 */
[----:B------:R-:W2:Y:S02]  /*2190*/  FENCE.VIEW.ASYNC.T ;  /* 0x00000000000073c6 */ /* 0x000ea40000000200 */
[----:B--2---:R-:W-:Y:S06]  /*21a0*/  BAR.SYNC.DEFER_BLOCKING 0x0 ;  /* 0x0000000000007b1d */ /* 0x004fec0000010000 */
[----:B-1----:R-:W1:Y:S01]  /*21b0*/  LDTM.16dp32bit_t0_t15.x32 R4, tmem[UR10] ;  /* 0x0000000a000479ee */ /* 0x002e620008a80000 */
[----:B------:R-:W2:Y:S01]  /*21c0*/  LDTM.16dp32bit_t16_t31.x32 R4, tmem[UR10+0x20] ;  /* 0x0000200a000479ee */ /* 0x000ea20008aa0000 */
[----:B------:R-:W-:Y:S01]  /*21d0*/  NOP ;  /* 0x0000000000007918 */ /* 0x000fe20000000000 */
[----:B---34-:R-:W-:Y:S05]  /*21e0*/  @!P0 BRA `(.L_x_10) ;  /* 0x0000000000888947 */ /* 0x018fea0003800000 */
[C---:B-12---:R-:W-:Y:S01]  /*21f0*/  FMUL R4, R52.reuse, R4 ;  /* 0x0000000434047220 */ /* 0x046fe20000400000 */
[C---:B------:R-:W-:Y:S01]  /*2200*/  FMUL R5, R52.reuse, R5 ;  /* 0x0000000534057220 */ /* 0x040fe20000400000 */
        /* <DEDUP_REMOVED lines=29> */
[----:B------:R-:W-:-:S04]  /*23e0*/  FMUL R35, R52, R35 ;  /* 0x0000002334237220 */ /* 0x000fc80000400000 */
[----:B------:R3:W-:Y:S01]  /*23f0*/  STTM.16dp32bit_t0_t15.x32 tmem[UR10], R4 ;  /* 0x00000004000079ed */ /* 0x0007e20008a8000a */
[----:B------:R3:W-:Y:S02]  /*2400*/  STTM.16dp32bit_t16_t31.x32 tmem[UR10+0x20], R4 ;  /* 0x00002004000079ed */ /* 0x0007e40008aa000a */
.L_x_10:
[----:B--2---:R-:W2:Y:S02]  /*2410*/  FENCE.VIEW.ASYNC.T ;  /* 0x00000000000073c6 */ /* 0x004ea40000000200 */
[----:B--2---:R-:W-:Y:S01]  /*2420*/  BAR.SYNC.DEFER_BLOCKING 0x0 ;  /* 0x0000000000007b1d */ /* 0x004fe20000010000 */
[----:B0-----:R-:W-:Y:S01]  /*2430*/  FADD R53, R53, R44 ;  /* 0x0000002c35357221 */ /* 0x001fe20000000000 */
[----:B------:R-:W-:Y:S01]  /*2440*/  UIADD3 UR16, UPT, UPT, UR9, 0x3800, URZ ;  /* 0x0000380009107890 */ /* 0x000fe2000fffe0ff */
[----:B------:R-:W-:Y:S01]  /*2450*/  FSEL R71, R50, -INF , P0 ;  /* 0xff80000032477808 */ /* 0x000fe20000000000 */
[----:B------:R-:W-:Y:S01]  /*2460*/  UIADD3 UR40, UPT, UPT, UR31, 0x40, URZ ;  /* 0x000000401f287890 */ /* 0x000fe2000fffe0ff */
[----:B------:R-:W-:-:S05]  /*2470*/  FADD R53, R52, R53 ;  /* 0x0000003534357221 */ /* 0x000fca0000000000 */
[----:B------:R-:W-:Y:S01]  /*2480*/  FSEL R44, R53, 1, P0 ;  /* 0x3f800000352c7808 */ /* 0x000fe20000000000 */
[----:B------:R0:W-:Y:S06]  /*2490*/  MEMBAR.ALL.CTA ;  /* 0x0000000000007992 */ /* 0x0001ec0000008000 */
[----:B0-----:R-:W0:Y:S02]  /*24a0*/  FENCE.VIEW.ASYNC.S ;  /* 0x00000000000073c6 */ /* 0x001e240000000000 */
[----:B0-----:R-:W-:Y:S06]  /*24b0*/  BAR.SYNC.DEFER_BLOCKING 0x0 ;  /* 0x0000000000007b1d */ /* 0x001fec0000010000 */
[----:B------:R-:W-:Y:S05]  /*24c0*/  @!P1 BRA `(.L_x_11) ;  /* 0x0000000000449947 */ /* 0x000fea0003800000 */
[----:B------:R-:W-:Y:S01]  /*24d0*/  UIADD3 UR4, UPT, UPT, UR9, 0x2000, URZ ;  /* 0x0000200009047890 */ /* 0x000fe2000fffe0ff */
[----:B------:R-:W-:Y:S01]  /*24e0*/  BSSY.RECONVERGENT B0, `(.L_x_12) ;  /* 0x000000e000007945 */ /* 0x000fe20003800200 */
[----:B------:R-:W-:Y:S02]  /*24f0*/  ELECT P0, URZ, PT ;  /* 0x0000000000ff782f */ /* 0x000fe40003800000 */
[----:B------:R-:W-:Y:S01]  /*2500*/  USHF.R.U32.HI UR4, URZ, 0x4, UR4 ;  /* 0x00000004ff047899 */ /* 0x000fe20008011604 */
[----:B------:R-:W-:Y:S01]  /*2510*/  UMOV UR12, 0x0 ;  /* 0x00000000000c7882 */ /* 0x000fe20000000000 */
[----:B------:R-:W-:Y:S02]  /*2520*/  UMOV UR13, 0x4100010 ;  /* 0x04100010000d7882 */ /* 0x000fe40000000000 */
[----:B------:R-:W-:Y:S01]  /*2530*/  USGXT.U32 UR4, UR4, 0xe ;  /* 0x0000000e0404789a */ /* 0x000fe20008000000 */
[----:B------:R-:W-:-:S08]  /*2540*/  UMOV UR5, 0xc0004010 ;  /* 0xc000401000057882 */ /* 0x000fd00000000000 */
[----:B------:R0:W-:Y:S01]  /*2550*/  UTCHMMA tmem[UR40], gdesc[UR4], tmem[UR31], tmem[UR12], idesc[UR13], UPT ;  /* 0x00ff0c04280079ea */ /* 0x0001e2000b80001f */
[----:B------:R-:W-:Y:S05]  /*2560*/  @!P0 BRA `(.L_x_13) ;  /* 0x0000000000148947 */ /* 0x000fea0003800000 */
[----:B0-----:R-:W-:Y:S01]  /*2570*/  UMOV UR4, UR16 ;  /* 0x0000001000047c82 */ /* 0x001fe20008000000 */
[----:B------:R-:W-:Y:S02]  /*2580*/  UMOV UR5, URZ ;  /* 0x000000ff00057c82 */ /* 0x000fe40008000000 */
[----:B------:R-:W-:Y:S02]  /*2590*/  UMOV UR4, UR4 ;  /* 0x0000000400047c82 */ /* 0x000fe40008000000 */
[----:B------:R2:W-:Y:S01]  /*25a0*/  UTCBAR [UR4], URZ ;  /* 0x000000ff040073e9 */ /* 0x0005e200080000ff */
[----:B------:R-:W-:Y:S02]  /*25b0*/  NOP ;  /* 0x0000000000007918 */ /* 0x000fe40000000000 */
.L_x_13:
[----:B0-2---:R-:W-:Y:S05]  /*25c0*/  BSYNC.RECONVERGENT B0 ;  /* 0x0000000000007941 */ /* 0x005fea0003800200 */
.L_x_12:
[----:B------:R-:W-:Y:S05]  /*25d0*/  BRA `(.L_x_14) ;  /* 0x0000000000087947 */ /* 0x000fea0003800000 */
.L_x_11:
[----:B------:R-:W-:-:S13]  /*25e0*/  ISETP.GE.AND P0, PT, R51, RZ, PT ;  /* 0x000000ff3300720c */ /* 0x000fda0003f06270 */
[----:B------:R-:W-:Y:S05]  /*25f0*/  @!P0 BRA `(.L_x_15) ;  /* 0x0000001000a88947 */ /* 0x000fea0003800000 */
.L_x_14:
[----:B------:R-:W-:Y:S01]  /*2600*/  USHF.R.U32.HI UR18, URZ, 0x4, UR9 ;  /* 0x00000004ff127899 */ /* 0x000fe20008011609 */
[----:B------:R-:W-:Y:S01]  /*2610*/  IMAD.SHL.U32 R43, R43, 0x10, RZ ;  /* 0x000000102b2b7824 */ /* 0x000fe200078e00ff */
[----:B------:R-:W-:Y:S01]  /*2620*/  USHF.R.U32.HI UR26, URZ, 0x4, UR6 ;  /* 0x00000004ff1a7899 */ /* 0x000fe20008011606 */
[----:B-1-3--:R-:W-:Y:S01]  /*2630*/  HFMA2 R12, -RZ, RZ, 0, 0 ;  /* 0x00000000ff0c7431 */ /* 0x00afe200000001ff */
[----:B------:R-:W-:Y:S01]  /*2640*/  USGXT.U32 UR18, UR18, 0xe ;  /* 0x0000000e1212789a */ /* 0x000fe20008000000 */
[----:B------:R-:W-:Y:S01]  /*2650*/  VIADD R50, R51, 0x30 ;  /* 0x0000003033327836 */ /* 0x000fe20000000000 */
[----:B------:R-:W-:Y:S01]  /*2660*/  USGXT.U32 UR26, UR26, 0xe ;  /* 0x0000000e1a1a789a */ /* 0x000fe20008000000 */
[----:B------:R-:W-:Y:S01]  /*2670*/  IMAD.MOV.U32 R51, RZ, RZ, RZ ;  /* 0x000000ffff337224 */ /* 0x000fe200078e00ff */
[----:B------:R-:W-:Y:S01]  /*2680*/  UIADD3 UR6, UPT, UPT, UR9, 0x3000, URZ ;  /* 0x0000300009067890 */ /* 0x000fe2000fffe0ff */
[----:B------:R-:W-:Y:S01]  /*2690*/  IMAD.MOV.U32 R52, RZ, RZ, R43 ;  /* 0x000000ffff347224 */ /* 0x000fe200078e002b */
[----:B------:R-:W-:-:S02]  /*26a0*/  USHF.L.U32 UR28, UR7, 0x4, URZ ;  /* 0x00000004071c7899 */ /* 0x000fc400080006ff */
[----:B------:R-:W-:Y:S02]  /*26b0*/  UIADD3 UR12, UP3, UPT, UR18, 0x80, URZ ;  /* 0x00000080120c7890 */ /* 0x000fe4000ff7e0ff */
[----:B------:R-:W-:Y:S01]  /*26c0*/  UIADD3 UR14, UP2, UPT, UR26, 0x2, URZ ;  /* 0x000000021a0e7890 */ /* 0x000fe2000ff5e0ff */
[----:B------:R-:W-:Y:S01]  /*26d0*/  UMOV UR5, URZ ;  /* 0x000000ff00057c82 */ /* 0x000fe20008000000 */
[----:B------:R-:W-:Y:S01]  /*26e0*/  UMOV UR4, URZ ;  /* 0x000000ff00047c82 */ /* 0x000fe20008000000 */
[----:B------:R-:W-:Y:S01]  /*26f0*/  USHF.R.U32.HI UR6, URZ, 0x4, UR6 ;  /* 0x00000004ff067899 */ /* 0x000fe20008011606 */
[----:B------:R-:W-:Y:S01]  /*2700*/  IMAD.U32 R53, RZ, RZ, UR28 ;  /* 0x0000001cff357e24 */ /* 0x000fe2000f8e00ff */
[----:B------:R-:W-:Y:S02]  /*2710*/  UIADD3.X UR13, UPT, UPT, UR5, 0x40004040, URZ, UP3, !UPT ;  /* 0x40004040050d7890 */ /* 0x000fe40009ffe4ff */
[----:B------:R-:W-:Y:S02]  /*2720*/  UIADD3.X UR15, UPT, UPT, UR4, 0x40004040, URZ, UP2, !UPT ;  /* 0x40004040040f7890 */ /* 0x000fe400097fe4ff */
[----:B------:R-:W-:-:S02]  /*2730*/  UIADD3 UR32, UP2, UPT, UR12, 0x80, URZ ;  /* 0x000000800c207890 */ /* 0x000fc4000ff5e0ff */
[----:B------:R-:W-:Y:S02]  /*2740*/  UIADD3 UR34, UP3, UPT, UR12, 0x100, URZ ;  /* 0x000001000c227890 */ /* 0x000fe4000ff7e0ff */
[----:B------:R-:W-:Y:S02]  /*2750*/  USGXT.U32 UR27, UR6, 0xe ;  /* 0x0000000e061b789a */ /* 0x000fe40008000000 */
[----:B------:R-:W-:Y:S01]  /*2760*/  UISETP.NE.U32.AND UP1, UPT, UR17, URZ, UPT ;  /* 0x000000ff1100728c */ /* 0x000fe2000bf25070 */
[----:B------:R-:W-:Y:S01]  /*2770*/  UMOV UR29, 0x1 ;  /* 0x00000001001d7882 */ /* 0x000fe20000000000 */
[----:B------:R-:W0:Y:S01]  /*2780*/  LDCU UR41, c[0x0][0x3a8] ;  /* 0x00007500ff2977ac */ /* 0x000e220008000800 */
[----:B------:R-:W-:Y:S02]  /*2790*/  UIADD3.X UR33, UPT, UPT, UR13, URZ, URZ, UP2, !UPT ;  /* 0x000000ff0d217290 */ /* 0x000fe400097fe4ff */
[----:B------:R-:W-:Y:S02]  /*27a0*/  UIADD3.X UR35, UPT, UPT, UR13, URZ, URZ, UP3, !UPT ;  /* 0x000000ff0d237290 */ /* 0x000fe40009ffe4ff */
[----:B------:R-:W-:-:S02]  /*27b0*/  UIADD3.64 UR36, UPT, UPT, UR14, 0x2, URZ ;  /* 0x000000020e247897 */ /* 0x000fc4000fffe0ff */
[----:B------:R-:W-:Y:S01]  /*27c0*/  UIADD3.64 UR38, UPT, UPT, UR14, 0x4, URZ ;  /* 0x000000040e267897 */ /* 0x000fe2000fffe0ff */
[----:B------:R-:W-:Y:S01]  /*27d0*/  UMOV UR6, URZ ;  /* 0x000000ff00067c82 */ /* 0x000fe20008000000 */
[----:B------:R-:W-:Y:S01]  /*27e0*/  UMOV UR7, URZ ;  /* 0x000000ff00077c82 */ /* 0x000fe20008000000 */
[----:B------:R-:W-:-:S09]  /*27f0*/  UMOV UR30, UR16 ;  /* 0x00000010001e7c82 */ /* 0x000fd20008000000 */
.L_x_20:
[----:B------:R-:W-:-:S04]  /*2800*/  IMAD.WIDE R4, R52, 0x2, R84 ;  /* 0x0000000234047825 */ /* 0x000fc800078e0254 */
[C---:B------:R-:W-:Y:S02]  /*2810*/  IMAD.WIDE R14, R52.reuse, 0x2, R76 ;  /* 0x00000002340e7825 */ /* 0x040fe400078e024c */
[----:B------:R-:W2:Y:S02]  /*2820*/  LDG.E.U16 R5, desc[UR24][R4.64] ;  /* 0x0000001804057981 */ /* 0x000ea4000c1e1500 */
[C---:B------:R-:W-:Y:S02]  /*2830*/  IMAD.WIDE R6, R52.reuse, 0x2, R82 ;  /* 0x0000000234067825 */ /* 0x040fe400078e0252 */
[----:B------:R-:W3:Y:S02]  /*2840*/  LDG.E.U16 R15, desc[UR24][R14.64] ;  /* 0x000000180e0f7981 */ /* 0x000ee4000c1e1500 */
[C---:B------:R-:W-:Y:S02]  /*2850*/  IMAD.WIDE R16, R52.reuse, 0x2, R74 ;  /* 0x0000000234107825 */ /* 0x040fe400078e024a */
[----:B------:R-:W4:Y:S02]  /*2860*/  LDG.E.U16 R6, desc[UR24][R6.64] ;  /* 0x0000001806067981 */ /* 0x000f24000c1e1500 */
[----:B------:R-:W-:-:S02]  /*2870*/  IMAD.WIDE R8, R52, 0x2, R80 ;  /* 0x0000000234087825 */ /* 0x000fc400078e0250 */
[----:B------:R-:W5:Y:S02]  /*2880*/  LDG.E.U16 R16, desc[UR24][R16.64] ;  /* 0x0000001810107981 */ /* 0x000f64000c1e1500 */
[C---:B------:R-:W-:Y:S02]  /*2890*/  IMAD.WIDE R18, R52.reuse, 0x2, R72 ;  /* 0x0000000234127825 */ /* 0x040fe400078e0248 */
[----:B------:R-:W5:Y:S02]  /*28a0*/  LDG.E.U16 R9, desc[UR24][R8.64] ;  /* 0x0000001808097981 */ /* 0x000f64000c1e1500 */
[C---:B------:R-:W-:Y:S02]  /*28b0*/  IMAD.WIDE R10, R52.reuse, 0x2, R78 ;  /* 0x00000002340a7825 */ /* 0x040fe400078e024e */
[----:B------:R-:W5:Y:S02]  /*28c0*/  LDG.E.U16 R19, desc[UR24][R18.64] ;  /* 0x0000001812137981 */ /* 0x000f64000c1e1500 */
[----:B------:R-:W-:-:S02]  /*28d0*/  IMAD.WIDE R20, R52, 0x2, R66 ;  /* 0x0000000234147825 */ /* 0x000fc400078e0242 */
[----:B------:R-:W5:Y:S04]  /*28e0*/  LDG.E.U16 R10, desc[UR24][R10.64] ;  /* 0x000000180a0a7981 */ /* 0x000f68000c1e1500 */
[----:B------:R-:W5:Y:S01]  /*28f0*/  LDG.E.U16 R20, desc[UR24][R20.64] ;  /* 0x0000001814147981 */ /* 0x000f62000c1e1500 */
[----:B------:R-:W-:Y:S02]  /*2900*/  UMOV UR4, 0x1 ;  /* 0x0000000100047882 */ /* 0x000fe40000000000 */
[----:B------:R-:W-:-:S04]  /*2910*/  @!UP0 UIADD3 UR4, UPT, UPT, -UR4, 0x100000, URZ ;  /* 0x0010000004048890 */ /* 0x000fc8000fffe1ff */
[----:B------:R-:W-:Y:S02]  /*2920*/  @!UP0 USHF.L.U32 UR5, UR4, 0xb, URZ ;  /* 0x0000000b04058899 */ /* 0x000fe400080006ff */
[----:B------:R-:W-:Y:S01]  /*2930*/  @!UP0 USHF.L.U32 UR4, UR4, 0x1, URZ ;  /* 0x0000000104048899 */ /* 0x000fe200080006ff */
[----:B------:R-:W-:Y:S01]  /*2940*/  VOTEU.ALL UP2, P6 ;  /* 0x0000000000ff7886 */ /* 0x000fe20003040000 */
[----:B--2---:R1:W-:Y:S04]  /*2950*/  STS.U16 [R42+UR9+0x2800], R5 ;  /* 0x002800052a007988 */ /* 0x0043e80008000409 */
[----:B---3--:R1:W-:Y:S04]  /*2960*/  STS.U16 [R42+UR9+0x2c00], R15 ;  /* 0x002c000f2a007988 */ /* 0x0083e80008000409 */
[----:B----4-:R1:W-:Y:S04]  /*2970*/  STS.U16 [R41+UR9+0x2900], R6 ;  /* 0x0029000629007988 */ /* 0x0103e80008000409 */
[----:B-----5:R1:W-:Y:S04]  /*2980*/  STS.U16 [R41+UR9+0x2d00], R16 ;  /* 0x002d001029007988 */ /* 0x0203e80008000409 */
[----:B------:R1:W-:Y:S04]  /*2990*/  STS.U16 [R40+UR9+0x2a00], R9 ;  /* 0x002a000928007988 */ /* 0x0003e80008000409 */
[----:B------:R1:W-:Y:S04]  /*29a0*/  STS.U16 [R40+UR9+0x2e00], R19 ;  /* 0x002e001328007988 */ /* 0x0003e80008000409 */
[----:B------:R1:W-:Y:S04]  /*29b0*/  STS.U16 [R39+UR9+0x2b00], R10 ;  /* 0x002b000a27007988 */ /* 0x0003e80008000409 */
[----:B------:R1:W-:Y:S01]  /*29c0*/  STS.U16 [R39+UR9+0x2f00], R20 ;  /* 0x002f001427007988 */ /* 0x0003e20008000409 */
[----:B------:R2:W-:Y:S06]  /*29d0*/  MEMBAR.ALL.CTA ;  /* 0x0000000000007992 */ /* 0x0005ec0000008000 */
[----:B--2---:R-:W-:Y:S04]  /*29e0*/  FENCE.VIEW.ASYNC.S ;  /* 0x00000000000073c6 */ /* 0x004fe80000000000 */
[----:B------:R-:W2:Y:S02]  /*29f0*/  FENCE.VIEW.ASYNC.S ;  /* 0x00000000000073c6 */ /* 0x000ea40000000000 */
[----:B--2---:R1:W2:Y:S02]  /*2a00*/  @!UP2 SYNCS.EXCH.64 URZ, [UR9+0x3810], UR4 ;  /* 0x0038100409ffa5b2 */ /* 0x0042a40008000100 */
[----:B--2---:R-:W-:Y:S06]  /*2a10*/  BAR.SYNC.DEFER_BLOCKING 0x0 ;  /* 0x0000000000007b1d */ /* 0x004fec0000010000 */
[----:B-1----:R-:W-:Y:S05]  /*2a20*/  BRA.U UP1, `(.L_x_16) ;  /* 0x0000000101507547 */ /* 0x002fea000b800000 */
[----:B------:R-:W-:Y:S01]  /*2a30*/  UIADD3 UR4, UPT, UPT, UR9, 0x3810, URZ ;  /* 0x0000381009047890 */ /* 0x000fe2000fffe0ff */
[----:B------:R-:W-:Y:S01]  /*2a40*/  UMOV UR19, 0x40004040 ;  /* 0x4000404000137882 */ /* 0x000fe20000000000 */
[----:B------:R-:W-:Y:S01]  /*2a50*/  UMOV UR16, UR26 ;  /* 0x0000001a00107c82 */ /* 0x000fe20008000000 */
[----:B------:R-:W-:Y:S01]  /*2a60*/  UMOV UR17, 0x40004040 ;  /* 0x4000404000117882 */ /* 0x000fe20000000000 */
[----:B------:R-:W-:Y:S01]  /*2a70*/  UMOV UR20, 0x0 ;  /* 0x0000000000147882 */ /* 0x000fe20000000000 */
[----:B------:R-:W-:Y:S01]  /*2a80*/  UMOV UR21, 0x4048010 ;  /* 0x0404801000157882 */ /* 0x000fe20000000000 */
[----:B------:R-:W-:Y:S01]  /*2a90*/  UMOV UR22, 0x0 ;  /* 0x0000000000167882 */ /* 0x000fe20000000000 */
[----:B------:R-:W-:Y:S01]  /*2aa0*/  UMOV UR23, 0x4048010 ;  /* 0x0404801000177882 */ /* 0x000fe20000000000 */
[----:B------:R-:W-:Y:S01]  /*2ab0*/  UMOV UR42, 0x0 ;  /* 0x00000000002a7882 */ /* 0x000fe20000000000 */
[----:B------:R-:W-:Y:S01]  /*2ac0*/  UMOV UR43, 0x4048010 ;  /* 0x04048010002b7882 */ /* 0x000fe20000000000 */
[----:B------:R1:W-:Y:S01]  /*2ad0*/  UTCHMMA gdesc[UR18], gdesc[UR16], tmem[UR11], tmem[UR20], idesc[UR21], !UPT ;  /* 0x00ff1410120075ea */ /* 0x0003e2000f80000b */
[----:B------:R-:W-:Y:S01]  /*2ae0*/  UMOV UR5, URZ ;  /* 0x000000ff00057c82 */ /* 0x000fe20008000000 */
        /* <DEDUP_REMOVED lines=8> */
.L_x_16:
[----:B------:R-:W2:Y:S01]  /*2b70*/  SYNCS.PHASECHK.TRANS64.TRYWAIT P0, [UR9+0x3810], RZ ;  /* 0x003810ffff0075a7 */ /* 0x000ea20008001109 */
[----:B------:R-:W-:Y:S01]  /*2b80*/  IADD3 R13, P1, PT, R36, UR6, RZ ;  /* 0x00000006240d7c10 */ /* 0x000fe2000ff3e0ff */
[----:B--2---:R-:W-:-:S12]  /*2b90*/  @!P0 BRA `(.L_x_17) ;  /* 0x0000002400808947 */ /* 0x004fd80003800000 */
.L_x_25:
[----:B------:R-:W-:Y:S01]  /*2ba0*/  BAR.SYNC.DEFER_BLOCKING 0x0 ;  /* 0x0000000000007b1d */ /* 0x000fe20000010000 */
[----:B------:R-:W-:Y:S01]  /*2bb0*/  IMAD.X R14, RZ, RZ, UR7, P1 ;  /* 0x00000007ff0e7e24 */ /* 0x000fe200088e06ff */
[C---:B------:R-:W-:Y:S01]  /*2bc0*/  IADD3 R18, P0, PT, R13.reuse, 0x12, RZ ;  /* 0x000000120d127810 */ /* 0x040fe20007f1e0ff */
[----:B------:R-:W-:Y:S01]  /*2bd0*/  IMAD.U32 R12, R12, -0x80000000, RZ ;  /* 0x800000000c0c7824 */ /* 0x000fe200078e00ff */
[C---:B------:R-:W-:Y:S02]  /*2be0*/  IADD3 R16, P2, PT, R13.reuse, 0x10, RZ ;  /* 0x000000100d107810 */ /* 0x040fe40007f5e0ff */
[----:B------:R-:W-:Y:S01]  /*2bf0*/  IADD3 R20, P1, PT, R13, 0x13, RZ ;  /* 0x000000130d147810 */ /* 0x000fe20007f3e0ff */
[----:B------:R-:W-:Y:S01]  /*2c00*/  IMAD.X R17, RZ, RZ, R14, P0 ;  /* 0x000000ffff117224 */ /* 0x000fe200000e060e */
[----:B------:R-:W-:Y:S01]  /*2c10*/  LDTM.16dp32bit_t0_t15.x8 R4, tmem[UR10+0x100000] ;  /* 0x1000000a000479ee */ /* 0x000fe20008980000 */
[----:B------:R-:W2:Y:S01]  /*2c20*/  LDTM.16dp32bit_t16_t31.x8 R4, tmem[UR10+0x100008] ;  /* 0x1000080a000479ee */ /* 0x000ea200089a0000 */
[----:B------:R-:W-:-:S02]  /*2c30*/  ISETP.GT.U32.AND P4, PT, R18, R45, PT ;  /* 0x0000002d1200720c */ /* 0x000fc40003f84070 */
[-C--:B------:R-:W-:Y:S01]  /*2c40*/  IADD3.X R15, PT, PT, RZ, R14.reuse, RZ, P2, !PT ;  /* 0x0000000eff0f7210 */ /* 0x080fe200017fe4ff */
[--C-:B------:R-:W-:Y:S01]  /*2c50*/  IMAD.X R19, RZ, RZ, R14.reuse, P1 ;  /* 0x000000ffff137224 */ /* 0x100fe200008e060e */
[C---:B------:R-:W-:Y:S02]  /*2c60*/  IADD3 R18, P2, PT, R13.reuse, 0x14, RZ ;  /* 0x000000140d127810 */ /* 0x040fe40007f5e0ff */
[-C--:B------:R-:W-:Y:S02]  /*2c70*/  ISETP.GT.U32.AND P3, PT, R20, R45.reuse, PT ;  /* 0x0000002d1400720c */ /* 0x080fe40003f64070 */
[C---:B------:R-:W-:Y:S01]  /*2c80*/  IADD3 R20, P0, PT, R13.reuse, 0x15, RZ ;  /* 0x000000150d147810 */ /* 0x040fe20007f1e0ff */
[--C-:B------:R-:W-:Y:S01]  /*2c90*/  IMAD.X R21, RZ, RZ, R14.reuse, P2 ;  /* 0x000000ffff157224 */ /* 0x100fe200010e060e */
[C---:B------:R-:W-:Y:S02]  /*2ca0*/  IADD3 R22, P1, PT, R13.reuse, 0x16, RZ ;  /* 0x000000160d167810 */ /* 0x040fe40007f3e0ff */
[----:B------:R-:W-:Y:S01]  /*2cb0*/  IADD3 R24, P2, PT, R13, 0x17, RZ ;  /* 0x000000170d187810 */ /* 0x000fe20007f5e0ff */
[--C-:B------:R-:W-:Y:S01]  /*2cc0*/  IMAD.X R23, RZ, RZ, R14.reuse, P0 ;  /* 0x000000ffff177224 */ /* 0x100fe200000e060e */
[-C--:B------:R-:W-:Y:S01]  /*2cd0*/  ISETP.GT.U32.AND P0, PT, R18, R45.reuse, PT ;  /* 0x0000002d1200720c */ /* 0x080fe20003f04070 */
[----:B------:R-:W3:Y:S01]  /*2ce0*/  @!P6 SYNCS.CCTL.IV [UR9+0x3810] ;  /* 0x00381000ff00e9b1 */ /* 0x000ee20008000009 */
[----:B------:R-:W-:Y:S01]  /*2cf0*/  IADD3.X R18, PT, PT, RZ, R14, RZ, P1, !PT ;  /* 0x0000000eff127210 */ /* 0x000fe20000ffe4ff */
[----:B------:R-:W-:Y:S01]  /*2d00*/  IMAD.X R14, RZ, RZ, R14, P2 ;  /* 0x000000ffff0e7224 */ /* 0x000fe200010e060e */
[CC--:B------:R-:W-:Y:S01]  /*2d10*/  ISETP.GT.U32.AND P2, PT, R16.reuse, R45.reuse, PT ;  /* 0x0000002d1000720c */ /* 0x0c0fe20003f44070 */
[----:B------:R-:W-:Y:S01]  /*2d20*/  NOP ;  /* 0x0000000000007918 */ /* 0x000fe20000000000 */
[----:B------:R-:W-:-:S02]  /*2d30*/  ISETP.GE.U32.AND P1, PT, R16, R45, PT ;  /* 0x0000002d1000720c */ /* 0x000fc40003f26070 */
[----:B------:R-:W-:Y:S01]  /*2d40*/  ISETP.GT.U32.AND.EX P2, PT, R15, RZ, PT, P2 ;  /* 0x000000ff0f00720c */ /* 0x000fe20003f44120 */
[----:B0-2---:R-:W-:Y:S01]  /*2d50*/  FMUL R4, R4, UR41 ;  /* 0x0000002904047c20 */ /* 0x005fe20008400000 */
[----:B------:R-:W-:Y:S01]  /*2d60*/  FMUL R5, R5, UR41 ;  /* 0x0000002905057c20 */ /* 0x000fe20008400000 */
[----:B------:R-:W-:Y:S01]  /*2d70*/  ISETP.GE.U32.AND.EX P1, PT, R15, RZ, PT, P1 ;  /* 0x000000ff0f00720c */ /* 0x000fe20003f26110 */
[----:B------:R-:W-:Y:S01]  /*2d80*/  FMUL R6, R6, UR41 ;  /* 0x0000002906067c20 */ /* 0x000fe20008400000 */
[----:B------:R-:W-:Y:S01]  /*2d90*/  ISETP.GT.U32.AND.EX P4, PT, R17, RZ, PT, P4 ;  /* 0x000000ff1100720c */ /* 0x000fe20003f84140 */
[----:B------:R-:W-:Y:S01]  /*2da0*/  FMUL R7, R7, UR41 ;  /* 0x0000002907077c20 */ /* 0x000fe20008400000 */
[----:B------:R-:W-:Y:S01]  /*2db0*/  FSEL R13, R4, -INF , !P2 ;  /* 0xff800000040d7808 */ /* 0x000fe20005000000 */
[----:B------:R-:W-:Y:S01]  /*2dc0*/  FMUL R8, R8, UR41 ;  /* 0x0000002908087c20 */ /* 0x000fe20008400000 */
[----:B------:R-:W-:Y:S01]  /*2dd0*/  FSEL R5, R5, -INF , !P1 ;  /* 0xff80000005057808 */ /* 0x000fe20004800000 */
[----:B------:R-:W-:Y:S01]  /*2de0*/  FMUL R9, R9, UR41 ;  /* 0x0000002909097c20 */ /* 0x000fe20008400000 */
[-C--:B------:R-:W-:Y:S01]  /*2df0*/  ISETP.GT.U32.AND P2, PT, R20, R45.reuse, PT ;  /* 0x0000002d1400720c */ /* 0x080fe20003f44070 */
[----:B------:R-:W-:Y:S01]  /*2e00*/  FMUL R10, R10, UR41 ;  /* 0x000000290a0a7c20 */ /* 0x000fe20008400000 */
[----:B------:R-:W-:Y:S01]  /*2e10*/  ISETP.GT.U32.AND P1, PT, R22, R45, PT ;  /* 0x0000002d1600720c */ /* 0x000fe20003f24070 */
[----:B------:R-:W-:Y:S01]  /*2e20*/  FMUL R11, R11, UR41 ;  /* 0x000000290b0b7c20 */ /* 0x000fe20008400000 */
[----:B------:R-:W-:-:S02]  /*2e30*/  FSEL R6, R6, -INF , !P4 ;  /* 0xff80000006067808 */ /* 0x000fc40006000000 */
[----:B------:R-:W-:Y:S02]  /*2e40*/  ISETP.GT.U32.AND.EX P3, PT, R19, RZ, PT, P3 ;  /* 0x000000ff1300720c */ /* 0x000fe40003f64130 */
[----:B------:R-:W-:Y:S02]  /*2e50*/  ISETP.GT.U32.AND.EX P0, PT, R21, RZ, PT, P0 ;  /* 0x000000ff1500720c */ /* 0x000fe40003f04100 */
[----:B------:R-:W-:Y:S02]  /*2e60*/  ISETP.GT.U32.AND P4, PT, R24, R45, PT ;  /* 0x0000002d1800720c */ /* 0x000fe40003f84070 */
[----:B------:R-:W-:Y:S02]  /*2e70*/  ISETP.GT.U32.AND.EX P2, PT, R23, RZ, PT, P2 ;  /* 0x000000ff1700720c */ /* 0x000fe40003f44120 */
[----:B------:R-:W-:Y:S01]  /*2e80*/  ISETP.GT.U32.AND.EX P1, PT, R18, RZ, PT, P1 ;  /* 0x000000ff1200720c */ /* 0x000fe20003f24110 */
[----:B------:R-:W-:Y:S01]  /*2e90*/  IMAD.WIDE R18, R53, 0x2, R60 ;  /* 0x0000000235127825 */ /* 0x000fe200078e023c */
[----:B------:R-:W-:-:S02]  /*2ea0*/  FSEL R7, R7, -INF , !P3 ;  /* 0xff80000007077808 */ /* 0x000fc40005800000 */
[----:B------:R-:W-:Y:S02]  /*2eb0*/  FSEL R8, R8, -INF , !P0 ;  /* 0xff80000008087808 */ /* 0x000fe40004000000 */
[----:B------:R-:W-:Y:S01]  /*2ec0*/  FMNMX3 R4, R13, R5, R6, !PT ;  /* 0x000000050d047276 */ /* 0x000fe20007800006 */
[----:B---3--:R-:W0:Y:S01]  /*2ed0*/  SYNCS.PHASECHK.TRANS64.TRYWAIT P0, [UR30], R12 ;  /* 0x0000000cff0075a7 */ /* 0x008e22000800111e */
[----:B------:R-:W-:Y:S02]  /*2ee0*/  ISETP.GT.U32.AND.EX P4, PT, R14, RZ, PT, P4 ;  /* 0x000000ff0e00720c */ /* 0x000fe40003f84140 */
[----:B------:R-:W-:Y:S02]  /*2ef0*/  FSEL R9, R9, -INF , !P2 ;  /* 0xff80000009097808 */ /* 0x000fe40005000000 */
[----:B------:R-:W-:Y:S02]  /*2f00*/  FSEL R10, R10, -INF , !P1 ;  /* 0xff8000000a0a7808 */ /* 0x000fe40004800000 */
[----:B------:R-:W-:-:S02]  /*2f10*/  FMNMX3 R4, R4, R7, R8, !PT ;  /* 0x0000000704047276 */ /* 0x000fc40007800008 */
[----:B------:R-:W-:Y:S02]  /*2f20*/  FSEL R11, R11, -INF , !P4 ;  /* 0xff8000000b0b7808 */ /* 0x000fe40006000000 */
[----:B------:R-:W-:-:S04]  /*2f30*/  FMNMX3 R4, R4, R9, R10, !PT ;  /* 0x0000000904047276 */ /* 0x000fc8000780000a */
[----:B------:R-:W-:-:S05]  /*2f40*/  FMNMX R4, R11, R4, !PT ;  /* 0x000000040b047209 */ /* 0x000fca0007800000 */
[----:B------:R-:W2:Y:S02]  /*2f50*/  SHFL.BFLY PT, R68, R4, 0x10, 0x1f ;  /* 0x0e001f0004447f89 */ /* 0x000ea400000e0000 */
[----:B--2---:R-:W-:-:S05]  /*2f60*/  FMNMX3 R68, R4, R68, R71, !PT ;  /* 0x0000004404447276 */ /* 0x004fca0007800047 */
        /* <DEDUP_REMOVED lines=8> */
[----:B------:R-:W-:Y:S01]  /*2ff0*/  MUFU.EX2 R20, R13 ;  /* 0x0000000d00147308 */ /* 0x000fe20000000800 */
[--C-:B------:R-:W-:Y:S01]  /*3000*/  FADD R8, R8, -R68.reuse ;  /* 0x8000004408087221 */ /* 0x100fe20000000000 */
[--C-:B------:R-:W-:Y:S01]  /*3010*/  FADD R9, R9, -R68.reuse ;  /* 0x8000004409097221 */ /* 0x100fe20000000000 */
[--C-:B------:R-:W-:Y:S01]  /*3020*/  FADD R10, R10, -R68.reuse ;  /* 0x800000440a0a7221 */ /* 0x100fe20000000000 */
[----:B------:R-:W-:Y:S01]  /*3030*/  FADD R11, R11, -R68 ;  /* 0x800000440b0b7221 */ /* 0x000fe20000000000 */
[----:B------:R-:W-:Y:S01]  /*3040*/  FMUL R8, R8, 1.4426950216293334961 ;  /* 0x3fb8aa3b08087820 */ /* 0x000fe20000400000 */
[----:B------:R-:W-:Y:S01]  /*3050*/  FMUL R9, R9, 1.4426950216293334961 ;  /* 0x3fb8aa3b09097820 */ /* 0x000fe20000400000 */
[----:B------:R-:W-:Y:S01]  /*3060*/  FMUL R10, R10, 1.4426950216293334961 ;  /* 0x3fb8aa3b0a0a7820 */ /* 0x000fe20000400000 */
[----:B------:R-:W2:Y:S01]  /*3070*/  MUFU.EX2 R21, R5 ;  /* 0x0000000500157308 */ /* 0x000ea20000000800 */
[----:B------:R-:W-:-:S07]  /*3080*/  FMUL R11, R11, 1.4426950216293334961 ;  /* 0x3fb8aa3b0b0b7820 */ /* 0x000fce0000400000 */
[----:B------:R-:W3:Y:S08]  /*3090*/  MUFU.EX2 R22, R6 ;  /* 0x0000000600167308 */ /* 0x000ef00000000800 */
[----:B------:R4:W5:Y:S01]  /*30a0*/  MUFU.EX2 R23, R7 ;  /* 0x0000000700177308 */ /* 0x0009620000000800 */
[----:B--2---:R-:W-:-:S07]  /*30b0*/  FADD R5, R20, R21 ;  /* 0x0000001514057221 */ /* 0x004fce0000000000 */
[----:B------:R-:W2:Y:S01]  /*30c0*/  MUFU.EX2 R24, R8 ;  /* 0x0000000800187308 */ /* 0x000ea20000000800 */
[----:B---3--:R-:W-:Y:S01]  /*30d0*/  FADD R4, R22, R5 ;  /* 0x0000000516047221 */ /* 0x008fe20000000000 */
[----:B----4-:R-:W-:-:S06]  /*30e0*/  IMAD.WIDE R6, R53, 0x2, R62 ;  /* 0x0000000235067825 */ /* 0x010fcc00078e023e */
[----:B------:R-:W3:Y:S01]  /*30f0*/  MUFU.EX2 R25, R9 ;  /* 0x0000000900197308 */ /* 0x000ee20000000800 */
[----:B-----5:R-:W-:-:S07]  /*3100*/  FADD R5, R23, R4 ;  /* 0x0000000417057221 */ /* 0x020fce0000000000 */
[----:B------:R-:W4:Y:S01]  /*3110*/  MUFU.EX2 R26, R10 ;  /* 0x0000000a001a7308 */ /* 0x000f220000000800 */
[----:B--2---:R-:W-:-:S07]  /*3120*/  FADD R4, R24, R5 ;  /* 0x0000000518047221 */ /* 0x004fce0000000000 */
[----:B------:R-:W2:Y:S01]  /*3130*/  MUFU.EX2 R27, R11 ;  /* 0x0000000b001b7308 */ /* 0x000ea20000000800 */
[----:B---3--:R-:W-:-:S04]  /*3140*/  FADD R5, R25, R4 ;  /* 0x0000000419057221 */ /* 0x008fc80000000000 */
[----:B----4-:R-:W-:Y:S01]  /*3150*/  FADD R70, R26, R5 ;  /* 0x000000051a467221 */ /* 0x010fe20000000000 */
[----:B------:R-:W-:-:S04]  /*3160*/  IMAD.WIDE R4, R53, 0x2, R64 ;  /* 0x0000000235047825 */ /* 0x000fc800078e0240 */
[----:B--2---:R-:W-:-:S05]  /*3170*/  FADD R70, R27, R70 ;  /* 0x000000461b467221 */ /* 0x004fca0000000000 */
[----:B------:R2:W3:Y:S01]  /*3180*/  SHFL.BFLY PT, R69, R70, 0x10, 0x1f ;  /* 0x0e001f0046457f89 */ /* 0x0004e200000e0000 */
[----:B0-----:R-:W-:Y:S05]  /*3190*/  @!P0 BRA `(.L_x_18) ;  /* 0x00000020000c8947 */ /* 0x001fea0003800000 */
.L_x_26:
[C---:B------:R-:W-:Y:S01]  /*31a0*/  IMAD.WIDE R8, R53.reuse, 0x2, R58 ;  /* 0x0000000235087825 */ /* 0x040fe200078e023a */
[----:B------:R0:W4:Y:S03]  /*31b0*/  LDG.E.U16 R29, desc[UR24][R4.64] ;  /* 0x00000018041d7981 */ /* 0x000126000c1e1500 */
[C---:B------:R-:W-:Y:S01]  /*31c0*/  IMAD.WIDE R10, R53.reuse, 0x2, R56 ;  /* 0x00000002350a7825 */ /* 0x040fe200078e0238 */
[----:B--2---:R5:W2:Y:S03]  /*31d0*/  LDG.E.U16 R87, desc[UR24][R6.64] ;  /* 0x0000001806577981 */ /* 0x004aa6000c1e1500 */
[C---:B------:R-:W-:Y:S01]  /*31e0*/  IMAD.WIDE R12, R53.reuse, 0x2, R54 ;  /* 0x00000002350c7825 */ /* 0x040fe200078e0236 */
[----:B---3--:R-:W3:Y:S03]  /*31f0*/  LDG.E.U16 R89, desc[UR24][R18.64] ;  /* 0x0000001812597981 */ /* 0x008ee6000c1e1500 */
[C---:B------:R-:W-:Y:S01]  /*3200*/  IMAD.WIDE R14, R53.reuse, 0x2, R48 ;  /* 0x00000002350e7825 */ /* 0x040fe200078e0230 */
[----:B------:R-:W3:Y:S03]  /*3210*/  LDG.E.U16 R91, desc[UR24][R8.64] ;  /* 0x00000018085b7981 */ /* 0x000ee6000c1e1500 */
[----:B------:R-:W-:Y:S01]  /*3220*/  IMAD.WIDE R16, R53, 0x2, R46 ;  /* 0x0000000235107825 */ /* 0x000fe200078e022e */
[----:B------:R-:W3:Y:S04]  /*3230*/  LDG.E.U16 R93, desc[UR24][R10.64] ;  /* 0x000000180a5d7981 */ /* 0x000ee8000c1e1500 */
[----:B------:R-:W3:Y:S04]  /*3240*/  LDG.E.U16 R86, desc[UR24][R12.64] ;  /* 0x000000180c567981 */ /* 0x000ee8000c1e1500 */
[----:B------:R-:W3:Y:S04]  /*3250*/  LDG.E.U16 R88, desc[UR24][R14.64] ;  /* 0x000000180e587981 */ /* 0x000ee8000c1e1500 */
[----:B------:R-:W3:Y:S01]  /*3260*/  LDG.E.U16 R90, desc[UR24][R16.64] ;  /* 0x00000018105a7981 */ /* 0x000ee2000c1e1500 */
[----:B0-----:R-:W-:-:S02]  /*3270*/  F2FP.F16.F32.PACK_AB R4, R21, R20 ;  /* 0x000000141504723e */ /* 0x001fc400000000ff */
[----:B------:R-:W-:Y:S02]  /*3280*/  F2FP.F16.F32.PACK_AB R5, R23, R22 ;  /* 0x000000161705723e */ /* 0x000fe400000000ff */
[----:B-----5:R-:W-:Y:S02]  /*3290*/  F2FP.F16.F32.PACK_AB R6, R25, R24 ;  /* 0x000000181906723e */ /* 0x020fe400000000ff */
[----:B------:R-:W-:Y:S01]  /*32a0*/  F2FP.F16.F32.PACK_AB R7, R27, R26 ;  /* 0x0000001a1b07723e */ /* 0x000fe200000000ff */
[----:B------:R-:W-:-:S03]  /*32b0*/  FADD R71, -R68, R71 ;  /* 0x0000004744477221 */ /* 0x000fc60000000100 */
[----:B------:R-:W-:Y:S01]  /*32c0*/  STTM.16dp32bit_t0_t15.x4 tmem[UR10+0x40], R4 ;  /* 0x00004004000079ed */ /* 0x000fe2000890000a */
[----:B------:R-:W-:Y:S01]  /*32d0*/  STTM.16dp32bit_t16_t31.x4 tmem[UR10+0x44], R4 ;  /* 0x00004404000079ed */ /* 0x000fe2000892000a */
[----:B------:R-:W-:-:S06]  /*32e0*/  FMUL R71, R71, 1.4426950216293334961 ;  /* 0x3fb8aa3b47477820 */ /* 0x000fcc0000400000 */
[----:B------:R-:W0:Y:S01]  /*32f0*/  MUFU.EX2 R71, R71 ;  /* 0x0000004700477308 */ /* 0x000e220000000800 */
[----:B------:R-:W-:Y:S01]  /*3300*/  ULEA UR30, UR29, UR9, 0x3 ;  /* 0x000000091d1e7291 */ /* 0x000fe2000f8e18ff */
[----:B------:R-:W-:Y:S01]  /*3310*/  FADD R70, R70, R69 ;  /* 0x0000004546467221 */ /* 0x000fe20000000000 */
[----:B------:R-:W-:Y:S02]  /*3320*/  IMAD.MOV.U32 R69, RZ, RZ, R51 ;  /* 0x000000ffff457224 */ /* 0x000fe400078e0033 */
[----:B------:R-:W-:Y:S01]  /*3330*/  UIADD3 UR30, UPT, UPT, UR30, 0x3800, URZ ;  /* 0x000038001e1e7890 */ /* 0x000fe2000fffe0ff */
[----:B----4-:R4:W-:Y:S04]  /*3340*/  STS.U16 [R42+UR9+0x3000], R29 ;  /* 0x0030001d2a007988 */ /* 0x0109e80008000409 */
[----:B--2---:R2:W-:Y:S04]  /*3350*/  STS.U16 [R42+UR9+0x3100], R87 ;  /* 0x003100572a007988 */ /* 0x0045e80008000409 */
[----:B---3--:R2:W-:Y:S04]  /*3360*/  STS.U16 [R42+UR9+0x3200], R89 ;  /* 0x003200592a007988 */ /* 0x0085e80008000409 */
[----:B------:R2:W-:Y:S04]  /*3370*/  STS.U16 [R42+UR9+0x3300], R91 ;  /* 0x0033005b2a007988 */ /* 0x0005e80008000409 */
[----:B------:R2:W-:Y:S04]  /*3380*/  STS.U16 [R42+UR9+0x3400], R93 ;  /* 0x0034005d2a007988 */ /* 0x0005e80008000409 */
[----:B------:R2:W-:Y:S04]  /*3390*/  STS.U16 [R42+UR9+0x3500], R86 ;  /* 0x003500562a007988 */ /* 0x0005e80008000409 */
[----:B------:R2:W-:Y:S04]  /*33a0*/  STS.U16 [R42+UR9+0x3600], R88 ;  /* 0x003600582a007988 */ /* 0x0005e80008000409 */
[----:B------:R2:W-:Y:S01]  /*33b0*/  STS.U16 [R42+UR9+0x3700], R90 ;  /* 0x0037005a2a007988 */ /* 0x0005e20008000409 */
[----:B------:R-:W3:Y:S02]  /*33c0*/  FENCE.VIEW.ASYNC.T ;  /* 0x00000000000073c6 */ /* 0x000ee40000000200 */
[----:B---3--:R-:W-:Y:S06]  /*33d0*/  BAR.SYNC.DEFER_BLOCKING 0x0 ;  /* 0x0000000000007b1d */ /* 0x008fec0000010000 */
[----:B----4-:R-:W-:Y:S01]  /*33e0*/  LDTM.16dp32bit_t0_t15.x32 R4, tmem[UR10] ;  /* 0x0000000a000479ee */ /* 0x010fe20008a80000 */
[----:B------:R-:W0:Y:S01]  /*33f0*/  LDTM.16dp32bit_t16_t31.x32 R4, tmem[UR10+0x20] ;  /* 0x0000200a000479ee */ /* 0x000e220008aa0000 */
[----:B------:R-:W-:Y:S01]  /*3400*/  NOP ;  /* 0x0000000000007918 */ /* 0x000fe20000000000 */
[C---:B0-----:R-:W-:Y:S01]  /*3410*/  FMUL R4, R71.reuse, R4 ;  /* 0x0000000447047220 */ /* 0x041fe20000400000 */
        /* <DEDUP_REMOVED lines=32> */
[----:B------:R2:W-:Y:S01]  /*3620*/  STTM.16dp32bit_t16_t31.x32 tmem[UR10+0x20], R4 ;  /* 0x00002004000079ed */ /* 0x0005e20008aa000a */
[----:B------:R-:W0:Y:S02]  /*3630*/  FENCE.VIEW.ASYNC.T ;  /* 0x00000000000073c6 */ /* 0x000e240000000200 */
[----:B0-----:R-:W-:Y:S06]  /*3640*/  BAR.SYNC.DEFER_BLOCKING 0x0 ;  /* 0x0000000000007b1d */ /* 0x001fec0000010000 */
[----:B------:R0:W-:Y:S06]  /*3650*/  MEMBAR.ALL.CTA ;  /* 0x0000000000007992 */ /* 0x0001ec0000008000 */
[----:B0-----:R-:W0:Y:S02]  /*3660*/  FENCE.VIEW.ASYNC.S ;  /* 0x00000000000073c6 */ /* 0x001e240000000000 */
[----:B0-----:R-:W-:Y:S06]  /*3670*/  BAR.SYNC.DEFER_BLOCKING 0x0 ;  /* 0x0000000000007b1d */ /* 0x001fec0000010000 */
[----:B------:R-:W-:Y:S05]  /*3680*/  BRA.U UP1, `(.L_x_19) ;  /* 0x0000000101287547 */ /* 0x000fea000b800000 */
[----:B-1----:R-:W-:Y:S01]  /*3690*/  UMOV UR4, UR30 ;  /* 0x0000001e00047c82 */ /* 0x002fe20008000000 */
[----:B------:R-:W-:Y:S01]  /*36a0*/  UMOV UR5, URZ ;  /* 0x000000ff00057c82 */ /* 0x000fe20008000000 */
[----:B------:R-:W-:Y:S01]  /*36b0*/  UMOV UR16, UR27 ;  /* 0x0000001b00107c82 */ /* 0x000fe20008000000 */
[----:B------:R-:W-:Y:S01]  /*36c0*/  UMOV UR17, 0xc0004010 ;  /* 0xc000401000117882 */ /* 0x000fe20000000000 */
[----:B------:R-:W-:Y:S01]  /*36d0*/  UMOV UR20, 0x0 ;  /* 0x0000000000147882 */ /* 0x000fe20000000000 */
[----:B------:R-:W-:Y:S01]  /*36e0*/  UMOV UR21, 0x4100010 ;  /* 0x0410001000157882 */ /* 0x000fe20000000000 */
[----:B------:R-:W-:Y:S01]  /*36f0*/  UMOV UR4, UR4 ;  /* 0x0000000400047c82 */ /* 0x000fe20008000000 */
[----:B------:R0:W-:Y:S01]  /*3700*/  UTCHMMA tmem[UR40], gdesc[UR16], tmem[UR31], tmem[UR20], idesc[UR21], UPT ;  /* 0x00ff1410280079ea */ /* 0x0001e2000b80001f */
[----:B------:R0:W-:Y:S01]  /*3710*/  UTCBAR [UR4], URZ ;  /* 0x000000ff040073e9 */ /* 0x0001e200080000ff */
[----:B------:R-:W-:Y:S02]  /*3720*/  NOP ;  /* 0x0000000000007918 */ /* 0x000fe40000000000 */
.L_x_19:
[----:B------:R-:W-:Y:S01]  /*3730*/  UIADD3 UR6, UP2, UPT, UR6, 0x10, URZ ;  /* 0x0000001006067890 */ /* 0x000fe2000ff5e0ff */
[----:B------:R-:W-:Y:S01]  /*3740*/  IADD3 R53, PT, PT, R53, UR28, RZ ;  /* 0x0000001c35357c10 */ /* 0x000fe2000fffe0ff */
[----:B------:R-:W-:Y:S01]  /*3750*/  UIADD3 UR29, UPT, UPT, UR29, 0x1, URZ ;  /* 0x000000011d1d7890 */ /* 0x000fe2000fffe0ff */
[----:B------:R-:W-:Y:S01]  /*3760*/  FFMA R44, R71, R44, R70 ;  /* 0x0000002c472c7223 */ /* 0x000fe20000000046 */
[----:B------:R-:W-:Y:S01]  /*3770*/  UIADD3.X UR7, UPT, UPT, URZ, UR7, URZ, UP2, !UPT ;  /* 0x00000007ff077290 */ /* 0x000fe200097fe4ff */
[----:B------:R-:W-:Y:S01]  /*3780*/  IMAD.IADD R52, R43, 0x1, R52 ;  /* 0x000000012b347824 */ /* 0x000fe200078e0234 */
[----:B------:R-:W-:Y:S01]  /*3790*/  ISETP.LE.U32.AND P0, PT, R50, UR6, PT ;  /* 0x0000000632007c0c */ /* 0x000fe2000bf03070 */
[----:B------:R-:W-:Y:S01]  /*37a0*/  UISETP.GT.AND UP2, UPT, UR29, 0x1, UPT ;  /* 0x000000011d00788c */ /* 0x000fe2000bf44270 */
[----:B--2---:R-:W-:Y:S02]  /*37b0*/  IMAD.MOV.U32 R12, RZ, RZ, R69 ;  /* 0x000000ffff0c7224 */ /* 0x004fe400078e0045 */
[----:B------:R-:W-:Y:S01]  /*37c0*/  IMAD.U32 R4, RZ, RZ, UR7 ;  /* 0x00000007ff047e24 */ /* 0x000fe2000f8e00ff */
[----:B01----:R-:W-:Y:S01]  /*37d0*/  USEL UR4, URZ, 0x1, !UP2 ;  /* 0x00000001ff047887 */ /* 0x003fe2000d000000 */
[----:B------:R-:W-:Y:S01]  /*37e0*/  IMAD.MOV.U32 R71, RZ, RZ, R68 ;  /* 0x000000ffff477224 */ /* 0x000fe200078e0044 */
[----:B------:R-:W-:-:S02]  /*37f0*/  USEL UR29, UR29, URZ, !UP2 ;  /* 0x000000ff1d1d7287 */ /* 0x000fc4000d000000 */
[----:B------:R-:W-:Y:S02]  /*3800*/  ISETP.GE.U32.AND.EX P0, PT, R4, RZ, PT, P0 ;  /* 0x000000ff0400720c */ /* 0x000fe40003f06100 */
[----:B------:R-:W-:-:S11]  /*3810*/  LOP3.LUT R51, R51, UR4, RZ, 0x3c, !PT ;  /* 0x0000000433337c12 */ /* 0x000fd6000f8e3cff */
[----:B------:R-:W-:Y:S05]  /*3820*/  @!P0 BRA `(.L_x_20) ;  /* 0xffffffec00f48947 */ /* 0x000fea000383ffff */
[----:B------:R-:W-:Y:S01]  /*3830*/  ISETP.GE.AND P0, PT, R38, 0x1, PT ;  /* 0x000000012600780c */ /* 0x000fe20003f06270 */
[----:B------:R-:W-:-:S12]  /*3840*/  IMAD.MOV.U32 R71, RZ, RZ, R68 ;  /* 0x000000ffff477224 */ /* 0x000fd800078e0044 */
[----:B------:R-:W-:Y:S05]  /*3850*/  @!P0 BRA `(.L_x_15) ;  /* 0x0000000000108947 */ /* 0x000fea0003800000 */
[----:B------:R-:W-:-:S04]  /*3860*/  SHF.L.U32 R4, R69, 0x1f, RZ ;  /* 0x0000001f45047819 */ /* 0x000fc800000006ff */
[----:B------:R-:W0:Y:S02]  /*3870*/  SYNCS.PHASECHK.TRANS64.TRYWAIT P0, [UR30], R4 ;  /* 0x00000004ff0075a7 */ /* 0x000e24000800111e */
[----:B0-----:R-:W-:Y:S05]  /*3880*/  @!P0 BRA `(.L_x_21) ;  /* 0x00000018005c8947 */ /* 0x001fea0003800000 */
.L_x_27:
[----:B------:R-:W-:-:S07]  /*3890*/  IMAD.MOV.U32 R71, RZ, RZ, R68 ;  /* 0x000000ffff477224 */ /* 0x000fce00078e0044 */
.L_x_15:
[----:B------:R-:W-:Y:S02]  /*38a0*/  IMAD.MOV.U32 R47, RZ, RZ, R44 ;  /* 0x000000ffff2f7224 */ /* 0x000fe400078e002c */
[----:B-1-3--:R-:W-:Y:S01]  /*38b0*/  HFMA2 R6, -RZ, RZ, 1.443359375, -0.2030029296875 ;  /* 0x3dc6b27fff067431 */ /* 0x00afe200000001ff */
[----:B------:R-:W-:Y:S01]  /*38c0*/  BAR.SYNC.DEFER_BLOCKING 0x0 ;  /* 0x0000000000007b1d */ /* 0x000fe20000010000 */
[----:B------:R-:W-:Y:S01]  /*38d0*/  LEA R37, R37, UR9, 0x7 ;  /* 0x0000000925257c11 */ /* 0x000fe2000f8e38ff */
[C---:B------:R-:W-:Y:S01]  /*38e0*/  FMUL R40, R47.reuse, 8388608 ;  /* 0x4b0000002f287820 */ /* 0x040fe20000400000 */
[C---:B------:R-:W-:Y:S01]  /*38f0*/  FSETP.GEU.AND P1, PT, R47.reuse, 1.175494350822287508e-38, PT ;  /* 0x008000002f00780b */ /* 0x040fe20003f2e000 */
[----:B------:R-:W-:Y:S01]  /*3900*/  IMAD.SHL.U32 R45, R0, 0x10, RZ ;  /* 0x00000010002d7824 */ /* 0x000fe200078e00ff */
[----:B------:R-:W-:Y:S01]  /*3910*/  FSETP.GT.AND P0, PT, |R47|, 8.50705917302346158658e+37, PT ;  /* 0x7e8000002f00780b */ /* 0x000fe20003f04200 */
[----:B------:R-:W0:Y:S01]  /*3920*/  LDCU.64 UR4, c[0x0][0x3e0] ;  /* 0x00007c00ff0477ac */ /* 0x000e220008000a00 */
[----:B------:R-:W-:-:S02]  /*3930*/  FSEL R40, R40, R47, !P1 ;  /* 0x0000002f28287208 */ /* 0x000fc40004800000 */
[----:B------:R-:W-:Y:S02]  /*3940*/  LOP3.LUT R38, R0, 0xf, RZ, 0xc0, !PT ;  /* 0x0000000f00267812 */ /* 0x000fe400078ec0ff */
[C---:B------:R-:W-:Y:S01]  /*3950*/  FSETP.GEU.AND P3, PT, |R47|.reuse, 1.175494350822287508e-38, PT ;  /* 0x008000002f00780b */ /* 0x040fe20003f6e200 */
[----:B------:R-:W-:Y:S01]  /*3960*/  VIADD R4, R40, 0xc0cafb0d ;  /* 0xc0cafb0d28047836 */ /* 0x000fe20000000000 */
[----:B------:R-:W-:Y:S01]  /*3970*/  LOP3.LUT R42, R0, 0x60, RZ, 0xc0, !PT ;  /* 0x00000060002a7812 */ /* 0x000fe200078ec0ff */
[----:B------:R-:W-:Y:S01]  /*3980*/  IMAD R37, R38, 0x10, R37 ;  /* 0x0000001026257824 */ /* 0x000fe200078e0225 */
[----:B------:R-:W-:Y:S02]  /*3990*/  SHF.R.U32.HI R38, RZ, 0x2, R0 ;  /* 0x00000002ff267819 */ /* 0x000fe40000011600 */
[----:B------:R-:W-:Y:S01]  /*39a0*/  LOP3.LUT R39, R4, 0xff800000, RZ, 0xc0, !PT ;  /* 0xff80000004277812 */ /* 0x000fe200078ec0ff */
[----:B------:R-:W-:Y:S01]  /*39b0*/  @P0 FMUL R47, R47, 0.25 ;  /* 0x3e8000002f2f0820 */ /* 0x000fe20000400000 */
[----:B------:R-:W-:Y:S01]  /*39c0*/  LOP3.LUT R43, R38, 0x18, RZ, 0xc0, !PT ;  /* 0x00000018262b7812 */ /* 0x000fe200078ec0ff */
[----:B------:R-:W-:Y:S01]  /*39d0*/  IMAD R38, R42, 0x8, R37 ;  /* 0x000000082a267824 */ /* 0x000fe200078e0225 */
[----:B------:R-:W-:Y:S01]  /*39e0*/  FSEL R37, RZ, -23, P1 ;  /* 0xc1b80000ff257808 */ /* 0x000fe20000800000 */
[C---:B------:R-:W-:Y:S01]  /*39f0*/  IMAD.IADD R4, R40.reuse, 0x1, -R39 ;  /* 0x0000000128047824 */ /* 0x040fe200078e0a27 */
[----:B------:R-:W-:Y:S01]  /*3a00*/  ISETP.GE.U32.AND P1, PT, R40, 0x7f800000, PT ;  /* 0x7f8000002800780c */ /* 0x000fe20003f26070 */
[----:B------:R-:W1:Y:S02]  /*3a10*/  @!P6 SYNCS.CCTL.IV [UR9+0x3800] ;  /* 0x00380000ff00e9b1 */ /* 0x000e640008000009 */
[----:B-1----:R-:W-:Y:S01]  /*3a20*/  BAR.SYNC.DEFER_BLOCKING 0x0 ;  /* 0x0000000000007b1d */ /* 0x002fe20000010000 */
[----:B------:R-:W-:Y:S01]  /*3a30*/  FADD R41, R4, -1 ;  /* 0xbf80000004297421 */ /* 0x000fe20000000000 */
[----:B------:R-:W-:Y:S01]  /*3a40*/  @!P3 FMUL R47, R47, 16777216 ;  /* 0x4b8000002f2fb820 */ /* 0x000fe20000400000 */
[----:B0-----:R-:W-:Y:S01]  /*3a50*/  UIMAD UR4, UR8, UR4, URZ ;  /* 0x00000004080472a4 */ /* 0x001fe2000f8e02ff */
[----:B------:R-:W-:Y:S01]  /*3a60*/  FSETP.NEU.AND P2, PT, R40, RZ, PT ;  /* 0x000000ff2800720b */ /* 0x000fe20003f4d000 */
[----:B------:R-:W-:-:S02]  /*3a70*/  FFMA.FTZ R4, R41, R6, -0.16845393180847167969 ;  /* 0xbe2c7f3029047423 */ /* 0x000fc40000010006 */
[----:B------:R-:W-:Y:S02]  /*3a80*/  USHF.L.U32 UR6, UR4, 0x1, URZ ;  /* 0x0000000104067899 */ /* 0x000fe400080006ff */
[----:B------:R-:W-:-:S04]  /*3a90*/  FFMA.FTZ R4, R41, R4, 0.1716887056827545166 ;  /* 0x3e2fcf2a29047423 */ /* 0x000fc80000010004 */
[----:B------:R-:W-:-:S04]  /*3aa0*/  FFMA.FTZ R4, R41, R4, -0.17900948226451873779 ;  /* 0xbe374e4329047423 */ /* 0x000fc80000010004 */
[----:B------:R-:W-:-:S04]  /*3ab0*/  FFMA.FTZ R4, R41, R4, 0.20512372255325317383 ;  /* 0x3e520bf429047423 */ /* 0x000fc80000010004 */
[C---:B------:R-:W-:Y:S01]  /*3ac0*/  FFMA.FTZ R4, R41.reuse, R4, -0.24046532809734344482 ;  /* 0xbe763c8b29047423 */ /* 0x040fe20000010004 */
[----:B------:R-:W0:Y:S03]  /*3ad0*/  @!P6 SYNCS.CCTL.IV [UR9+0x3808] ;  /* 0x00380800ff00e9b1 */ /* 0x000e260008000009 */
[C---:B------:R-:W-:Y:S02]  /*3ae0*/  FFMA.FTZ R36, R41.reuse, R4, 0.28857114911079406738 ;  /* 0x3e93bf9929247423 */ /* 0x040fe40000010004 */
[----:B------:R-:W-:Y:S01]  /*3af0*/  LDTM.16dp32bit_t0_t15.x32 R4, tmem[UR10] ;  /* 0x0000000a000479ee */ /* 0x000fe20008a80000 */
[----:B------:R-:W1:Y:S01]  /*3b00*/  LDTM.16dp32bit_t16_t31.x32 R4, tmem[UR10+0x20] ;  /* 0x0000200a000479ee */ /* 0x000e620008aa0000 */
[----:B------:R-:W-:Y:S01]  /*3b10*/  NOP ;  /* 0x0000000000007918 */ /* 0x000fe20000000000 */
[----:B------:R-:W-:-:S04]  /*3b20*/  FFMA.FTZ R36, R41, R36, -0.36067417263984680176 ;  /* 0xbeb8aa4929247423 */ /* 0x000fc80000010024 */
[----:B------:R-:W-:-:S04]  /*3b30*/  FFMA.FTZ R36, R41, R36, 0.48089820146560668945 ;  /* 0x3ef6384a29247423 */ /* 0x000fc80000010024 */
[----:B------:R-:W-:Y:S01]  /*3b40*/  FFMA.FTZ R42, R41, R36, -0.72134751081466674805 ;  /* 0xbf38aa3b292a7423 */ /* 0x000fe20000010024 */
[----:B------:R-:W-:Y:S02]  /*3b50*/  LOP3.LUT R36, R43, 0x1f, R0, 0xf8, !PT ;  /* 0x0000001f2b247812 */ /* 0x000fe400078ef800 */
[----:B------:R-:W-:Y:S01]  /*3b60*/  LOP3.LUT R0, R0, 0x7f, RZ, 0xc0, !PT ;  /* 0x0000007f00007812 */ /* 0x000fe200078ec0ff */
[C---:B------:R-:W-:Y:S01]  /*3b70*/  FMUL R44, R41.reuse, R42 ;  /* 0x0000002a292c7220 */ /* 0x040fe20000400000 */
[----:B------:R-:W-:Y:S01]  /*3b80*/  I2FP.F32.S32 R42, R39 ;  /* 0x00000027002a7245 */ /* 0x000fe20000201400 */
[C---:B------:R-:W-:Y:S01]  /*3b90*/  IMAD.SHL.U32 R43, R36.reuse, 0x8, RZ ;  /* 0x00000008242b7824 */ /* 0x040fe200078e00ff */
[----:B------:R-:W2:Y:S01]  /*3ba0*/  MUFU.RCP R39, R47 ;  /* 0x0000002f00277308 */ /* 0x000ea20000001000 */
[----:B------:R-:W-:Y:S01]  /*3bb0*/  FMUL R44, R41, R44 ;  /* 0x0000002c292c7220 */ /* 0x000fe20000400000 */
[----:B------:R-:W-:Y:S02]  /*3bc0*/  IMAD.SHL.U32 R36, R36, 0x10, RZ ;  /* 0x0000001024247824 */ /* 0x000fe400078e00ff */
[----:B------:R-:W-:Y:S01]  /*3bd0*/  FFMA.FTZ R42, R42, 1.1920928955078125e-07, R37 ;  /* 0x340000002a2a7823 */ /* 0x000fe20000010025 */
[----:B------:R-:W-:Y:S01]  /*3be0*/  LOP3.LUT R37, R45, 0x30, RZ, 0xc0, !PT ;  /* 0x000000302d257812 */ /* 0x000fe200078ec0ff */
[----:B------:R-:W-:Y:S01]  /*3bf0*/  FFMA.FTZ R41, R41, 1.4426950216293334961, R44 ;  /* 0x3fb8aa3b29297823 */ /* 0x000fe2000001002c */
[----:B------:R-:W-:Y:S01]  /*3c00*/  LOP3.LUT R44, R43, 0xc0, RZ, 0xc0, !PT ;  /* 0x000000c02b2c7812 */ /* 0x000fe200078ec0ff */
[----:B-1----:R-:W-:Y:S01]  /*3c10*/  @P0 FMUL R6, R6, 0.25 ;  /* 0x3e80000006060820 */ /* 0x002fe20000400000 */
[----:B------:R-:W-:Y:S01]  /*3c20*/  @P0 FMUL R5, R5, 0.25 ;  /* 0x3e80000005050820 */ /* 0x000fe20000400000 */
[----:B------:R-:W-:Y:S01]  /*3c30*/  @P0 FMUL R7, R7, 0.25 ;  /* 0x3e80000007070820 */ /* 0x000fe20000400000 */
[----:B------:R-:W-:Y:S01]  /*3c40*/  @P0 FMUL R8, R8, 0.25 ;  /* 0x3e80000008080820 */ /* 0x000fe20000400000 */
[----:B------:R-:W-:Y:S01]  /*3c50*/  @P0 FMUL R10, R10, 0.25 ;  /* 0x3e8000000a0a0820 */ /* 0x000fe20000400000 */
[----:B------:R-:W-:Y:S01]  /*3c60*/  @P0 FMUL R4, R4, 0.25 ;  /* 0x3e80000004040820 */ /* 0x000fe20000400000 */
[----:B------:R-:W-:Y:S01]  /*3c70*/  @!P3 FMUL R6, R6, 16777216 ;  /* 0x4b8000000606b820 */ /* 0x000fe20000400000 */
[----:B------:R-:W-:Y:S01]  /*3c80*/  @!P3 FMUL R5, R5, 16777216 ;  /* 0x4b8000000505b820 */ /* 0x000fe20000400000 */
[----:B------:R-:W-:Y:S01]  /*3c90*/  @!P3 FMUL R7, R7, 16777216 ;  /* 0x4b8000000707b820 */ /* 0x000fe20000400000 */
[----:B------:R-:W-:Y:S01]  /*3ca0*/  @!P3 FMUL R8, R8, 16777216 ;  /* 0x4b8000000808b820 */ /* 0x000fe20000400000 */
[----:B------:R-:W-:Y:S01]  /*3cb0*/  @!P3 FMUL R10, R10, 16777216 ;  /* 0x4b8000000a0ab820 */ /* 0x000fe20000400000 */
[----:B------:R-:W-:Y:S01]  /*3cc0*/  @!P3 FMUL R4, R4, 16777216 ;  /* 0x4b8000000404b820 */ /* 0x000fe20000400000 */
[----:B------:R-:W-:Y:S01]  /*3cd0*/  @P0 FMUL R9, R9, 0.25 ;  /* 0x3e80000009090820 */ /* 0x000fe20000400000 */
[----:B------:R-:W-:Y:S01]  /*3ce0*/  @P0 FMUL R11, R11, 0.25 ;  /* 0x3e8000000b0b0820 */ /* 0x000fe20000400000 */
[----:B--2---:R-:W-:Y:S01]  /*3cf0*/  FMUL R43, R39, R6 ;  /* 0x00000006272b7220 */ /* 0x004fe20000400000 */
[----:B------:R-:W-:Y:S01]  /*3d00*/  @P0 FMUL R12, R12, 0.25 ;  /* 0x3e8000000c0c0820 */ /* 0x000fe20000400000 */
[----:B------:R-:W-:Y:S01]  /*3d10*/  @P0 FMUL R13, R13, 0.25 ;  /* 0x3e8000000d0d0820 */ /* 0x000fe20000400000 */
[----:B------:R-:W-:Y:S01]  /*3d20*/  @P0 FMUL R14, R14, 0.25 ;  /* 0x3e8000000e0e0820 */ /* 0x000fe20000400000 */
[----:B------:R-:W-:Y:S01]  /*3d30*/  @P0 FMUL R17, R17, 0.25 ;  /* 0x3e80000011110820 */ /* 0x000fe20000400000 */
[C---:B------:R-:W-:Y:S01]  /*3d40*/  FMUL R5, R39.reuse, R5 ;  /* 0x0000000527057220 */ /* 0x040fe20000400000 */
[----:B------:R-:W-:Y:S01]  /*3d50*/  FMUL R6, R39, R7 ;  /* 0x0000000727067220 */ /* 0x000fe20000400000 */
[----:B------:R-:W-:Y:S01]  /*3d60*/  @P0 FMUL R15, R15, 0.25 ;  /* 0x3e8000000f0f0820 */ /* 0x000fe20000400000 */
[----:B------:R-:W-:Y:S01]  /*3d70*/  @P0 FMUL R16, R16, 0.25 ;  /* 0x3e80000010100820 */ /* 0x000fe20000400000 */
[----:B------:R-:W-:Y:S01]  /*3d80*/  @P0 FMUL R18, R18, 0.25 ;  /* 0x3e80000012120820 */ /* 0x000fe20000400000 */
[----:B------:R-:W-:Y:S01]  /*3d90*/  @P0 FMUL R19, R19, 0.25 ;  /* 0x3e80000013130820 */ /* 0x000fe20000400000 */
[C---:B------:R-:W-:Y:S01]  /*3da0*/  FMUL R7, R39.reuse, R8 ;  /* 0x0000000827077220 */ /* 0x040fe20000400000 */
[C---:B------:R-:W-:Y:S01]  /*3db0*/  FMUL R10, R39.reuse, R10 ;  /* 0x0000000a270a7220 */ /* 0x040fe20000400000 */
[----:B------:R-:W-:Y:S01]  /*3dc0*/  FMUL R4, R39, R4 ;  /* 0x0000000427047220 */ /* 0x000fe20000400000 */
[----:B------:R-:W-:Y:S01]  /*3dd0*/  @!P3 FMUL R9, R9, 16777216 ;  /* 0x4b8000000909b820 */ /* 0x000fe20000400000 */
        /* <DEDUP_REMOVED lines=9> */
[----:B------:R-:W-:Y:S01]  /*3e70*/  F2FP.F16.F32.PACK_AB R8, R6, R5 ;  /* 0x000000050608723e */ /* 0x000fe200000000ff */
[C---:B------:R-:W-:Y:S01]  /*3e80*/  FMUL R9, R39.reuse, R9 ;  /* 0x0000000927097220 */ /* 0x040fe20000400000 */
[----:B------:R-:W-:Y:S01]  /*3e90*/  F2FP.F16.F32.PACK_AB R5, R10, R7 ;  /* 0x000000070a05723e */ /* 0x000fe200000000ff */
[----:B------:R-:W-:Y:S01]  /*3ea0*/  FMUL R6, R39, R11 ;  /* 0x0000000b27067220 */ /* 0x000fe20000400000 */
[----:B------:R-:W-:Y:S01]  /*3eb0*/  FADD R41, R42, R41 ;  /* 0x000000292a297221 */ /* 0x000fe20000000000 */
[----:B------:R-:W-:Y:S01]  /*3ec0*/  F2FP.F16.F32.PACK_AB R4, R43, R4 ;  /* 0x000000042b04723e */ /* 0x000fe200000000ff */
[C---:B------:R-:W-:Y:S01]  /*3ed0*/  FMUL R12, R39.reuse, R12 ;  /* 0x0000000c270c7220 */ /* 0x040fe20000400000 */
[C---:B------:R-:W-:Y:S01]  /*3ee0*/  FMUL R10, R39.reuse, R13 ;  /* 0x0000000d270a7220 */ /* 0x040fe20000400000 */
[C---:B------:R-:W-:Y:S01]  /*3ef0*/  FMUL R7, R39.reuse, R14 ;  /* 0x0000000e27077220 */ /* 0x040fe20000400000 */
[C---:B------:R-:W-:Y:S01]  /*3f00*/  FMUL R15, R39.reuse, R15 ;  /* 0x0000000f270f7220 */ /* 0x040fe20000400000 */
[C---:B------:R-:W-:Y:S01]  /*3f10*/  FMUL R16, R39.reuse, R16 ;  /* 0x0000001027107220 */ /* 0x040fe20000400000 */
[C---:B------:R-:W-:Y:S01]  /*3f20*/  FMUL R11, R39.reuse, R17 ;  /* 0x00000011270b7220 */ /* 0x040fe20000400000 */
[C---:B------:R-:W-:Y:S01]  /*3f30*/  FMUL R13, R39.reuse, R18 ;  /* 0x00000012270d7220 */ /* 0x040fe20000400000 */
[----:B------:R-:W-:Y:S01]  /*3f40*/  FMUL R14, R39, R19 ;  /* 0x00000013270e7220 */ /* 0x000fe20000400000 */
[----:B------:R-:W1:Y:S01]  /*3f50*/  LDC.64 R42, c[0x0][0x398] ;  /* 0x0000e600ff2a7b82 */ /* 0x000e620000000a00 */
[----:B------:R-:W-:Y:S01]  /*3f60*/  F2FP.F16.F32.PACK_AB R9, R6, R9 ;  /* 0x000000090609723e */ /* 0x000fe200000000ff */
[----:B------:R-:W-:Y:S01]  /*3f70*/  @P0 FMUL R20, R20, 0.25 ;  /* 0x3e80000014140820 */ /* 0x000fe20000400000 */
[----:B------:R-:W-:Y:S01]  /*3f80*/  F2FP.F16.F32.PACK_AB R6, R7, R12 ;  /* 0x0000000c0706723e */ /* 0x000fe200000000ff */
[----:B------:R-:W-:Y:S01]  /*3f90*/  @P0 FMUL R21, R21, 0.25 ;  /* 0x3e80000015150820 */ /* 0x000fe20000400000 */
[----:B------:R-:W-:Y:S01]  /*3fa0*/  F2FP.F16.F32.PACK_AB R10, R15, R10 ;  /* 0x0000000a0f0a723e */ /* 0x000fe200000000ff */
[----:B------:R-:W-:Y:S01]  /*3fb0*/  @P0 FMUL R25, R25, 0.25 ;  /* 0x3e80000019190820 */ /* 0x000fe20000400000 */
[----:B------:R-:W-:Y:S01]  /*3fc0*/  F2FP.F16.F32.PACK_AB R7, R13, R16 ;  /* 0x000000100d07723e */ /* 0x000fe200000000ff */
[----:B------:R-:W2:Y:S01]  /*3fd0*/  LDC R17, c[0x0][0x3e8] ;  /* 0x0000fa00ff117b82 */ /* 0x000ea20000000800 */
[----:B------:R-:W-:Y:S01]  /*3fe0*/  F2FP.F16.F32.PACK_AB R11, R14, R11 ;  /* 0x0000000b0e0b723e */ /* 0x000fe200000000ff */
[----:B------:R-:W-:Y:S01]  /*3ff0*/  IMAD R16, R3, UR5, RZ ;  /* 0x0000000503107c24 */ /* 0x000fe2000f8e02ff */
[----:B------:R-:W-:Y:S01]  /*4000*/  @P1 MOV R13, 0x7f800000 ;  /* 0x7f800000000d1802 */ /* 0x000fe20000000f00 */
[----:B0-----:R0:W-:Y:S01]  /*4010*/  STS.128 [R38], R4 ;  /* 0x0000000426007388 */ /* 0x0011e20000000c00 */
[----:B------:R-:W-:Y:S01]  /*4020*/  @P0 FMUL R28, R28, 0.25 ;  /* 0x3e8000001c1c0820 */ /* 0x000fe20000400000 */
[----:B------:R-:W-:Y:S01]  /*4030*/  @P0 FMUL R30, R30, 0.25 ;  /* 0x3e8000001e1e0820 */ /* 0x000fe20000400000 */
[----:B------:R-:W-:Y:S01]  /*4040*/  @P0 FMUL R32, R32, 0.25 ;  /* 0x3e80000020200820 */ /* 0x000fe20000400000 */
[----:B------:R3:W-:Y:S01]  /*4050*/  STS.128 [R38+0x400], R8 ;  /* 0x0004000826007388 */ /* 0x0007e20000000c00 */
[----:B------:R-:W-:Y:S01]  /*4060*/  @P0 FMUL R34, R34, 0.25 ;  /* 0x3e80000022220820 */ /* 0x000fe20000400000 */
[----:B------:R-:W-:Y:S01]  /*4070*/  @P0 FMUL R22, R22, 0.25 ;  /* 0x3e80000016160820 */ /* 0x000fe20000400000 */
[----:B------:R-:W-:Y:S01]  /*4080*/  @P0 FMUL R24, R24, 0.25 ;  /* 0x3e80000018180820 */ /* 0x000fe20000400000 */
[----:B------:R-:W-:Y:S01]  /*4090*/  @P0 FMUL R27, R27, 0.25 ;  /* 0x3e8000001b1b0820 */ /* 0x000fe20000400000 */
[----:B------:R-:W-:Y:S01]  /*40a0*/  @!P3 FMUL R20, R20, 16777216 ;  /* 0x4b8000001414b820 */ /* 0x000fe20000400000 */
[----:B------:R-:W-:Y:S01]  /*40b0*/  @!P3 FMUL R21, R21, 16777216 ;  /* 0x4b8000001515b820 */ /* 0x000fe20000400000 */
[----:B------:R-:W-:Y:S01]  /*40c0*/  @P1 FFMA.FTZ R41, R40, R13, +INF ;  /* 0x7f80000028291423 */ /* 0x000fe2000001000d */
[----:B------:R-:W-:Y:S01]  /*40d0*/  UIMAD.WIDE UR4, UR4, 0x2, URZ ;  /* 0x00000002040478a5 */ /* 0x000fe2000f8e02ff */
[----:B------:R-:W-:Y:S01]  /*40e0*/  @P0 FMUL R23, R23, 0.25 ;  /* 0x3e80000017170820 */ /* 0x000fe20000400000 */
[----:B------:R-:W-:Y:S01]  /*40f0*/  @P0 FMUL R26, R26, 0.25 ;  /* 0x3e8000001a1a0820 */ /* 0x000fe20000400000 */
[----:B------:R-:W-:Y:S01]  /*4100*/  @P0 FMUL R29, R29, 0.25 ;  /* 0x3e8000001d1d0820 */ /* 0x000fe20000400000 */
[----:B0-----:R-:W-:-:S02]  /*4110*/  IMAD.SHL.U32 R5, R16, 0x2, RZ ;  /* 0x0000000210057824 */ /* 0x001fc400078e00ff */
[----:B------:R-:W-:Y:S01]  /*4120*/  @P0 FMUL R31, R31, 0.25 ;  /* 0x3e8000001f1f0820 */ /* 0x000fe20000400000 */
[----:B------:R-:W-:Y:S01]  /*4130*/  @P0 FMUL R33, R33, 0.25 ;  /* 0x3e80000021210820 */ /* 0x000fe20000400000 */
[----:B------:R-:W-:Y:S01]  /*4140*/  @P0 FMUL R35, R35, 0.25 ;  /* 0x3e80000023230820 */ /* 0x000fe20000400000 */
[----:B------:R-:W-:Y:S01]  /*4150*/  @!P3 FMUL R25, R25, 16777216 ;  /* 0x4b8000001919b820 */ /* 0x000fe20000400000 */
[----:B------:R-:W-:Y:S01]  /*4160*/  @!P3 FMUL R28, R28, 16777216 ;  /* 0x4b8000001c1cb820 */ /* 0x000fe20000400000 */
[----:B------:R-:W-:Y:S01]  /*4170*/  @!P3 FMUL R30, R30, 16777216 ;  /* 0x4b8000001e1eb820 */ /* 0x000fe20000400000 */
[----:B------:R-:W-:-:S04]  /*4180*/  IMAD.HI R18, R16, 0x2, RZ ;  /* 0x0000000210127827 */ /* 0x000fc800078e02ff */
[----:B------:R-:W-:Y:S01]  /*4190*/  @!P3 FMUL R32, R32, 16777216 ;  /* 0x4b8000002020b820 */ /* 0x000fe20000400000 */
[----:B------:R-:W-:Y:S01]  /*41a0*/  @!P3 FMUL R34, R34, 16777216 ;  /* 0x4b8000002222b820 */ /* 0x000fe20000400000 */
[----:B-1----:R-:W-:Y:S01]  /*41b0*/  IADD3 R16, P0, P1, R5, UR6, R42 ;  /* 0x0000000605107c10 */ /* 0x002fe2000f91e02a */
[----:B------:R-:W-:Y:S01]  /*41c0*/  @!P3 FMUL R22, R22, 16777216 ;  /* 0x4b8000001616b820 */ /* 0x000fe20000400000 */
[----:B------:R-:W-:Y:S01]  /*41d0*/  @!P3 FMUL R24, R24, 16777216 ;  /* 0x4b8000001818b820 */ /* 0x000fe20000400000 */
[----:B------:R-:W-:Y:S01]  /*41e0*/  @!P3 FMUL R27, R27, 16777216 ;  /* 0x4b8000001b1bb820 */ /* 0x000fe20000400000 */
[C---:B---3--:R-:W-:Y:S01]  /*41f0*/  FMUL R8, R39.reuse, R20 ;  /* 0x0000001427087220 */ /* 0x048fe20000400000 */
[----:B--2---:R-:W-:Y:S02]  /*4200*/  IMAD R5, R2, R17, RZ ;  /* 0x0000001102057224 */ /* 0x004fe400078e02ff */
        /* <DEDUP_REMOVED lines=9> */
[----:B------:R-:W-:Y:S01]  /*42a0*/  FSEL R4, R41, -INF , P2 ;  /* 0xff80000029047808 */ /* 0x000fe20001000000 */
[----:B------:R-:W-:Y:S01]  /*42b0*/  IMAD R27, R17, 0x2, R5 ;  /* 0x00000002111b7824 */ /* 0x000fe200078e0205 */
[----:B------:R-:W-:Y:S01]  /*42c0*/  IADD3.X R18, PT, PT, R18, UR5, R43, P0, P1 ;  /* 0x0000000512127c10 */ /* 0x000fe200087e242b */
[----:B------:R-:W-:Y:S01]  /*42d0*/  @!P3 FMUL R29, R29, 16777216 ;  /* 0x4b8000001d1db820 */ /* 0x000fe20000400000 */
[----:B------:R-:W-:Y:S01]  /*42e0*/  LOP3.LUT R19, R45, 0x7f0, RZ, 0xc0, !PT ;  /* 0x000007f02d137812 */ /* 0x000fe200078ec0ff */
[----:B------:R-:W-:Y:S01]  /*42f0*/  BAR.SYNC.DEFER_BLOCKING 0x0 ;  /* 0x0000000000007b1d */ /* 0x000fe20000010000 */
[----:B------:R-:W-:Y:S01]  /*4300*/  LEA R24, P0, R5, R16, 0x1 ;  /* 0x0000001005187211 */ /* 0x000fe200078008ff */
[----:B------:R-:W-:Y:S01]  /*4310*/  FFMA R2, R4, 0.69314718246459960938, R71 ;  /* 0x3f31721804027823 */ /* 0x000fe20000000047 */
[----:B------:R-:W-:Y:S01]  /*4320*/  F2FP.F16.F32.PACK_AB R10, R11, R10 ;  /* 0x0000000a0b0a723e */ /* 0x000fe200000000ff */
[----:B------:R-:W-:Y:S01]  /*4330*/  @!P3 FMUL R31, R31, 16777216 ;  /* 0x4b8000001f1fb820 */ /* 0x000fe20000400000 */
[----:B------:R-:W-:Y:S01]  /*4340*/  F2FP.F16.F32.PACK_AB R11, R25, R32 ;  /* 0x00000020190b723e */ /* 0x000fe200000000ff */
[----:B------:R-:W-:Y:S01]  /*4350*/  @!P3 FMUL R23, R23, 16777216 ;  /* 0x4b8000001717b820 */ /* 0x000fe20000400000 */
[----:B------:R-:W-:Y:S01]  /*4360*/  F2FP.F16.F32.PACK_AB R8, R7, R8 ;  /* 0x000000080708723e */ /* 0x000fe200000000ff */
[C---:B------:R-:W-:Y:S01]  /*4370*/  FMUL R22, R39.reuse, R29 ;  /* 0x0000001d27167220 */ /* 0x040fe20000400000 */
[----:B------:R-:W-:Y:S01]  /*4380*/  F2FP.F16.F32.PACK_AB R21, R6, R21 ;  /* 0x000000150615723e */ /* 0x000fe200000000ff */
[----:B------:R-:W-:Y:S01]  /*4390*/  FMUL R31, R39, R31 ;  /* 0x0000001f271f7220 */ /* 0x000fe20000400000 */
[----:B------:R-:W-:Y:S01]  /*43a0*/  LEA.HI.X.SX32 R25, R5, R18, 0x1, P0 ;  /* 0x0000001205197211 */ /* 0x000fe200000f0eff */
[----:B------:R-:W-:Y:S01]  /*43b0*/  @!P3 FMUL R33, R33, 16777216 ;  /* 0x4b8000002121b820 */ /* 0x000fe20000400000 */
[----:B------:R-:W-:Y:S01]  /*43c0*/  @!P3 FMUL R35, R35, 16777216 ;  /* 0x4b8000002323b820 */ /* 0x000fe20000400000 */
[----:B------:R-:W-:-:S02]  /*43d0*/  IMAD R29, R17, 0x2, R27 ;  /* 0x00000002111d7824 */ /* 0x000fc400078e021b */
[----:B------:R-:W-:Y:S01]  /*43e0*/  @!P3 FMUL R26, R26, 16777216 ;  /* 0x4b8000001a1ab820 */ /* 0x000fe20000400000 */
[C---:B------:R-:W-:Y:S01]  /*43f0*/  FMUL R23, R39.reuse, R23 ;  /* 0x0000001727177220 */ /* 0x040fe20000400000 */
[C---:B------:R-:W-:Y:S01]  /*4400*/  FMUL R33, R39.reuse, R33 ;  /* 0x0000002127217220 */ /* 0x040fe20000400000 */
[----:B------:R-:W-:Y:S01]  /*4410*/  FMUL R28, R39, R35 ;  /* 0x00000023271c7220 */ /* 0x000fe20000400000 */
[----:B------:R-:W-:Y:S01]  /*4420*/  F2FP.F16.F32.PACK_AB R22, R31, R22 ;  /* 0x000000161f16723e */ /* 0x000fe200000000ff */
[----:B------:R-:W-:Y:S02]  /*4430*/  IMAD R31, R17, 0x2, R29 ;  /* 0x00000002111f7824 */ /* 0x000fe400078e021d */
[----:B------:R-:W-:Y:S01]  /*4440*/  FMUL R26, R39, R26 ;  /* 0x0000001a271a7220 */ /* 0x000fe20000400000 */
[----:B------:R-:W-:Y:S01]  /*4450*/  F2FP.F16.F32.PACK_AB R20, R23, R20 ;  /* 0x000000141714723e */ /* 0x000fe200000000ff */
[----:B------:R-:W0:Y:S01]  /*4460*/  LDCU UR4, c[0x0][0x3ec] ;  /* 0x00007d80ff0477ac */ /* 0x000e220008000800 */
[----:B------:R-:W1:Y:S01]  /*4470*/  LDS.128 R12, [R19+UR9] ;  /* 0x00000009130c7984 */ /* 0x000e620008000c00 */
[----:B------:R-:W-:-:S02]  /*4480*/  F2FP.F16.F32.PACK_AB R23, R28, R33 ;  /* 0x000000211c17723e */ /* 0x000fc400000000ff */
[C---:B------:R-:W-:Y:S01]  /*4490*/  LEA R33, R17.reuse, R31, 0x1 ;  /* 0x0000001f11217211 */ /* 0x040fe200078e08ff */
[----:B------:R-:W-:Y:S01]  /*44a0*/  LDS.128 R4, [R19+UR9+0x800] ;  /* 0x0008000913047984 */ /* 0x000fe20008000c00 */
[----:B------:R-:W-:Y:S01]  /*44b0*/  F2FP.F16.F32.PACK_AB R9, R26, R9 ;  /* 0x000000091a09723e */ /* 0x000fe200000000ff */
[----:B------:R-:W-:Y:S02]  /*44c0*/  BAR.SYNC.DEFER_BLOCKING 0x0 ;  /* 0x0000000000007b1d */ /* 0x000fe40000010000 */
[----:B------:R-:W-:Y:S01]  /*44d0*/  IMAD R35, R17, 0x2, R33 ;  /* 0x0000000211237824 */ /* 0x000fe200078e0221 */
[-C--:B------:R-:W-:Y:S02]  /*44e0*/  LEA R26, P0, R27, R16.reuse, 0x1 ;  /* 0x000000101b1a7211 */ /* 0x080fe400078008ff */
[----:B------:R-:W-:Y:S01]  /*44f0*/  LEA R28, P1, R29, R16, 0x1 ;  /* 0x000000101d1c7211 */ /* 0x000fe200078208ff */
[----:B------:R-:W-:Y:S01]  /*4500*/  IMAD R39, R17, 0x2, R35 ;  /* 0x0000000211277824 */ /* 0x000fe200078e0223 */
[----:B------:R-:W-:-:S02]  /*4510*/  LEA.HI.X.SX32 R27, R27, R18, 0x1, P0 ;  /* 0x000000121b1b7211 */ /* 0x000fc400000f0eff */
[----:B------:R-:W-:Y:S01]  /*4520*/  LEA R30, P0, R31, R16, 0x1 ;  /* 0x000000101f1e7211 */ /* 0x000fe200078008ff */
[----:B------:R-:W-:Y:S01]  /*4530*/  IMAD R41, R17, 0x2, R39 ;  /* 0x0000000211297824 */ /* 0x000fe200078e0227 */
[-C--:B------:R-:W-:Y:S01]  /*4540*/  LEA.HI.X.SX32 R29, R29, R18.reuse, 0x1, P1 ;  /* 0x000000121d1d7211 */ /* 0x080fe200008f0eff */
[----:B0-----:R-:W-:Y:S01]  /*4550*/  UIMAD UR4, UR8, UR4, URZ ;  /* 0x00000004080472a4 */ /* 0x001fe2000f8e02ff */
[----:B------:R-:W-:Y:S02]  /*4560*/  LEA.HI.X.SX32 R31, R31, R18, 0x1, P0 ;  /* 0x000000121f1f7211 */ /* 0x000fe400000f0eff */
[----:B------:R-:W-:Y:S01]  /*4570*/  IADD3 R37, PT, PT, R44, UR9, R37 ;  /* 0x000000092c257c10 */ /* 0x000fe2000fffe025 */
[----:B------:R-:W-:Y:S01]  /*4580*/  USHF.L.U32 UR6, UR4, 0x2, URZ ;  /* 0x0000000204067899 */ /* 0x000fe200080006ff */
[----:B------:R-:W-:Y:S01]  /*4590*/  LOP3.LUT R36, R36, 0xf0, RZ, 0xc0, !PT ;  /* 0x000000f024247812 */ /* 0x000fe200078ec0ff */
[----:B------:R-:W-:Y:S01]  /*45a0*/  UIMAD.WIDE UR4, UR4, 0x4, URZ ;  /* 0x00000004040478a5 */ /* 0x000fe2000f8e02ff */
[----:B------:R-:W-:Y:S04]  /*45b0*/  STS.128 [R38], R8 ;  /* 0x0000000826007388 */ /* 0x000fe80000000c00 */
[----:B------:R0:W-:Y:S01]  /*45c0*/  STS.128 [R38+0x400], R20 ;  /* 0x0004001426007388 */ /* 0x0001e20000000c00 */
[----:B------:R-:W-:Y:S01]  /*45d0*/  BAR.SYNC.DEFER_BLOCKING 0x0 ;  /* 0x0000000000007b1d */ /* 0x000fe20000010000 */
[----:B0-----:R-:W-:Y:S01]  /*45e0*/  IMAD R23, R17, 0x2, R41 ;  /* 0x0000000211177824 */ /* 0x001fe200078e0229 */
[----:B------:R-:W-:-:S02]  /*45f0*/  LEA R20, P0, R33, R16, 0x1 ;  /* 0x0000001021147211 */ /* 0x000fc400078008ff */
[----:B-1----:R-:W-:Y:S02]  /*4600*/  PRMT R22, R13, 0x7632, R22 ;  /* 0x000076320d167816 */ /* 0x002fe40000000016 */
[----:B------:R-:W-:Y:S02]  /*4610*/  LEA R43, R17, R23, 0x1 ;  /* 0x00000017112b7211 */ /* 0x000fe400078e08ff */
[----:B------:R-:W-:-:S03]  /*4620*/  LEA.HI.X.SX32 R21, R33, R18, 0x1, P0 ;  /* 0x0000001221157211 */ /* 0x000fc600000f0eff */
[C---:B------:R-:W-:Y:S01]  /*4630*/  IMAD R45, R17.reuse, 0x2, R43 ;  /* 0x00000002112d7824 */ /* 0x040fe200078e022b */
[----:B------:R0:W-:Y:S03]  /*4640*/  STG.E.U16 desc[UR24][R24.64], R12 ;  /* 0x0000000c18007986 */ /* 0x0001e6000c101518 */
[C---:B------:R-:W-:Y:S01]  /*4650*/  IMAD R47, R17.reuse, 0x2, R45 ;  /* 0x00000002112f7824 */ /* 0x040fe200078e022d */
[----:B------:R-:W1:Y:S03]  /*4660*/  LDS.128 R8, [R19+UR9] ;  /* 0x0000000913087984 */ /* 0x000e660008000c00 */
[----:B------:R-:W-:Y:S01]  /*4670*/  IMAD R49, R17, 0x2, R47 ;  /* 0x0000000211317824 */ /* 0x000fe200078e022f */
[----:B0-----:R-:W-:Y:S02]  /*4680*/  PRMT R25, R12, 0x7632, R25 ;  /* 0x000076320c197816 */ /* 0x001fe40000000019 */
[----:B------:R-:W-:-:S03]  /*4690*/  LEA R24, P0, R35, R16, 0x1 ;  /* 0x0000001023187211 */ /* 0x000fc600078008ff */
[----:B------:R0:W-:Y:S04]  /*46a0*/  STG.E.U16 desc[UR24][R26.64], R25 ;  /* 0x000000191a007986 */ /* 0x0001e8000c101518 */
[----:B------:R2:W-:Y:S04]  /*46b0*/  STG.E.U16 desc[UR24][R28.64], R13 ;  /* 0x0000000d1c007986 */ /* 0x0005e8000c101518 */
[----:B------:R3:W-:Y:S01]  /*46c0*/  STG.E.U16 desc[UR24][R30.64], R22 ;  /* 0x000000161e007986 */ /* 0x0007e2000c101518 */
[----:B0-----:R-:W-:Y:S01]  /*46d0*/  LEA.HI.X.SX32 R25, R35, R18, 0x1, P0 ;  /* 0x0000001223197211 */ /* 0x001fe200000f0eff */
[----:B------:R-:W-:Y:S01]  /*46e0*/  IMAD R35, R17, 0x2, R49 ;  /* 0x0000000211237824 */ /* 0x000fe200078e0231 */
[C---:B------:R-:W-:Y:S01]  /*46f0*/  LEA R12, P0, R39.reuse, R16, 0x1 ;  /* 0x00000010270c7211 */ /* 0x040fe200078008ff */
[----:B------:R0:W-:Y:S03]  /*4700*/  STG.E.U16 desc[UR24][R20.64], R14 ;  /* 0x0000000e14007986 */ /* 0x0001e6000c101518 */
[----:B--2---:R-:W-:-:S02]  /*4710*/  LEA.HI.X.SX32 R13, R39, R18, 0x1, P0 ;  /* 0x00000012270d7211 */ /* 0x004fc400000f0eff */
[----:B------:R-:W-:Y:S02]  /*4720*/  LEA R39, R17, R35, 0x1 ;  /* 0x0000002311277211 */ /* 0x000fe400078e08ff */
[-C--:B------:R-:W-:Y:S02]  /*4730*/  LEA R32, P0, R41, R16.reuse, 0x1 ;  /* 0x0000001029207211 */ /* 0x080fe400078008ff */
[----:B---3--:R-:W-:Y:S01]  /*4740*/  LEA R22, P1, R43, R16, 0x1 ;  /* 0x000000102b167211 */ /* 0x008fe200078208ff */
[----:B------:R-:W-:Y:S01]  /*4750*/  IMAD R51, R17, 0x2, R39 ;  /* 0x0000000211337824 */ /* 0x000fe200078e0227 */
[----:B------:R-:W-:Y:S02]  /*4760*/  LEA.HI.X.SX32 R33, R41, R18, 0x1, P0 ;  /* 0x0000001229217211 */ /* 0x000fe400000f0eff */
[----:B0-----:R-:W-:Y:S01]  /*4770*/  PRMT R21, R14, 0x7632, R21 ;  /* 0x000076320e157816 */ /* 0x001fe20000000015 */
[----:B------:R-:W-:Y:S01]  /*4780*/  IMAD R41, R17, 0x2, R51 ;  /* 0x0000000211297824 */ /* 0x000fe200078e0233 */
[----:B------:R-:W-:-:S02]  /*4790*/  LEA R20, P0, R23, R16, 0x1 ;  /* 0x0000001017147211 */ /* 0x000fc400078008ff */
[----:B------:R-:W-:Y:S01]  /*47a0*/  LEA R34, P2, R51, R16, 0x1 ;  /* 0x0000001033227211 */ /* 0x000fe200078408ff */
[C---:B------:R-:W-:Y:S01]  /*47b0*/  IMAD R53, R17.reuse, 0x2, R41 ;  /* 0x0000000211357824 */ /* 0x040fe200078e0229 */
[----:B------:R0:W-:Y:S01]  /*47c0*/  STG.E.U16 desc[UR24][R24.64], R21 ;  /* 0x0000001518007986 */ /* 0x0001e2000c101518 */
[----:B-1----:R-:W-:Y:S02]  /*47d0*/  PRMT R68, R8, 0x7632, R68 ;  /* 0x0000763208447816 */ /* 0x002fe40000000044 */
[C---:B------:R-:W-:Y:S01]  /*47e0*/  IMAD R55, R17.reuse, 0x2, R53 ;  /* 0x0000000211377824 */ /* 0x040fe200078e0235 */
[----:B------:R-:W-:Y:S04]  /*47f0*/  STG.E.U16 desc[UR24][R12.64], R15 ;  /* 0x0000000f0c007986 */ /* 0x000fe8000c101518 */
[----:B------:R-:W-:-:S02]  /*4800*/  LEA R57, R17, R55, 0x1 ;  /* 0x0000003711397211 */ /* 0x000fc400078e08ff */
[-C--:B0-----:R-:W-:Y:S02]  /*4810*/  LEA.HI.X.SX32 R21, R23, R18.reuse, 0x1, P0 ;  /* 0x0000001217157211 */ /* 0x081fe400000f0eff */
[----:B------:R-:W-:Y:S02]  /*4820*/  LEA.HI.X.SX32 R23, R43, R18, 0x1, P1 ;  /* 0x000000122b177211 */ /* 0x000fe400008f0eff */
[----:B------:R-:W-:Y:S02]  /*4830*/  LEA R26, P1, R47, R16, 0x1 ;  /* 0x000000102f1a7211 */ /* 0x000fe400078208ff */
[----:B------:R-:W-:Y:S02]  /*4840*/  PRMT R25, R15, 0x7632, R25 ;  /* 0x000076320f197816 */ /* 0x000fe40000000019 */
[----:B------:R-:W-:Y:S01]  /*4850*/  LEA.HI.X.SX32 R27, R47, R18, 0x1, P1 ;  /* 0x000000122f1b7211 */ /* 0x000fe200008f0eff */
[----:B------:R-:W-:Y:S01]  /*4860*/  IMAD R47, R17, 0x2, R57 ;  /* 0x00000002112f7824 */ /* 0x000fe200078e0239 */
[----:B------:R-:W-:Y:S01]  /*4870*/  LEA R24, P0, R45, R16, 0x1 ;  /* 0x000000102d187211 */ /* 0x000fe200078008ff */
[----:B------:R0:W-:Y:S02]  /*4880*/  STG.E.U16 desc[UR24][R32.64], R25 ;  /* 0x0000001920007986 */ /* 0x0001e4000c101518 */
[----:B------:R-:W-:-:S02]  /*4890*/  IMAD R59, R17, 0x2, R47 ;  /* 0x00000002113b7824 */ /* 0x000fc400078e022f */
[----:B------:R1:W2:Y:S02]  /*48a0*/  LDS.128 R12, [R19+UR9+0x800] ;  /* 0x00080009130c7984 */ /* 0x0002a40008000c00 */
[----:B------:R-:W-:Y:S02]  /*48b0*/  IMAD R61, R17, 0x2, R59 ;  /* 0x00000002113d7824 */ /* 0x000fe400078e023b */
[----:B------:R3:W-:Y:S01]  /*48c0*/  STG.E.U16 desc[UR24][R20.64], R8 ;  /* 0x0000000814007986 */ /* 0x0007e2000c101518 */
[----:B0-----:R-:W-:Y:S01]  /*48d0*/  LEA.HI.X.SX32 R25, R45, R18, 0x1, P0 ;  /* 0x000000122d197211 */ /* 0x001fe200000f0eff */
[----:B-1----:R-:W-:Y:S01]  /*48e0*/  IMAD R19, R17, 0x2, R61 ;  /* 0x0000000211137824 */ /* 0x002fe200078e023d */
[-C--:B------:R-:W-:Y:S01]  /*48f0*/  LEA R28, P0, R49, R16.reuse, 0x1 ;  /* 0x00000010311c7211 */ /* 0x080fe200078008ff */
[----:B------:R0:W-:Y:S01]  /*4900*/  STG.E.U16 desc[UR24][R22.64], R68 ;  /* 0x0000004416007986 */ /* 0x0001e2000c101518 */
[----:B------:R-:W-:Y:S02]  /*4910*/  LEA R32, P1, R39, R16, 0x1 ;  /* 0x0000001027207211 */ /* 0x000fe400078208ff */
[----:B------:R-:W-:Y:S01]  /*4920*/  LEA.HI.X.SX32 R29, R49, R18, 0x1, P0 ;  /* 0x00000012311d7211 */ /* 0x000fe200000f0eff */
[----:B------:R1:W-:Y:S01]  /*4930*/  STG.E.U16 desc[UR24][R24.64], R9 ;  /* 0x0000000918007986 */ /* 0x0003e2000c101518 */
[----:B------:R-:W-:-:S02]  /*4940*/  LEA R30, P0, R35, R16, 0x1 ;  /* 0x00000010231e7211 */ /* 0x000fc400078008ff */
[----:B------:R-:W-:Y:S02]  /*4950*/  LEA R63, R17, R19, 0x1 ;  /* 0x00000013113f7211 */ /* 0x000fe400078e08ff */
[----:B------:R-:W-:Y:S02]  /*4960*/  LEA.HI.X.SX32 R31, R35, R18, 0x1, P0 ;  /* 0x00000012231f7211 */ /* 0x000fe400000f0eff */
[----:B------:R-:W-:Y:S01]  /*4970*/  LEA R42, P0, R41, R16, 0x1 ;  /* 0x00000010292a7211 */ /* 0x000fe200078008ff */
[----:B------:R-:W-:Y:S01]  /*4980*/  IMAD R65, R17, 0x2, R63 ;  /* 0x0000000211417824 */ /* 0x000fe200078e023f */
[----:B------:R-:W-:Y:S02]  /*4990*/  LEA.HI.X.SX32 R33, R39, R18, 0x1, P1 ;  /* 0x0000001227217211 */ /* 0x000fe400008f0eff */
[----:B------:R-:W-:Y:S01]  /*49a0*/  LEA R40, P1, R53, R16, 0x1 ;  /* 0x0000001035287211 */ /* 0x000fe200078208ff */
[----:B------:R-:W-:Y:S01]  /*49b0*/  IMAD R67, R17, 0x2, R65 ;  /* 0x0000000211437824 */ /* 0x000fe200078e0241 */
[----:B------:R-:W-:-:S02]  /*49c0*/  LEA.HI.X.SX32 R43, R41, R18, 0x1, P0 ;  /* 0x00000012292b7211 */ /* 0x000fc400000f0eff */
[----:B------:R-:W-:Y:S02]  /*49d0*/  LEA R44, P0, R57, R16, 0x1 ;  /* 0x00000010392c7211 */ /* 0x000fe400078008ff */
[-C--:B------:R-:W-:Y:S02]  /*49e0*/  LEA.HI.X.SX32 R35, R51, R18.reuse, 0x1, P2 ;  /* 0x0000001233237211 */ /* 0x080fe400010f0eff */
[----:B------:R-:W-:Y:S02]  /*49f0*/  LEA.HI.X.SX32 R41, R53, R18, 0x1, P1 ;  /* 0x0000001235297211 */ /* 0x000fe400008f0eff */
[-C--:B------:R-:W-:Y:S02]  /*4a00*/  LEA R38, P2, R55, R16.reuse, 0x1 ;  /* 0x0000001037267211 */ /* 0x080fe400078408ff */
[----:B------:R-:W-:Y:S02]  /*4a10*/  LEA R48, P1, R47, R16, 0x1 ;  /* 0x000000102f307211 */ /* 0x000fe400078208ff */
[-C--:B------:R-:W-:Y:S01]  /*4a20*/  LEA.HI.X.SX32 R45, R57, R18.reuse, 0x1, P0 ;  /* 0x00000012392d7211 */ /* 0x080fe200000f0eff */
[----:B------:R-:W-:Y:S01]  /*4a30*/  IMAD R57, R17, 0x2, R67 ;  /* 0x0000000211397824 */ /* 0x000fe200078e0243 */
[----:B------:R-:W-:-:S02]  /*4a40*/  LEA.HI.X.SX32 R39, R55, R18, 0x1, P2 ;  /* 0x0000001237277211 */ /* 0x000fc400010f0eff */
[----:B------:R-:W-:Y:S01]  /*4a50*/  LEA.HI.X.SX32 R49, R47, R18, 0x1, P1 ;  /* 0x000000122f317211 */ /* 0x000fe200008f0eff */
[----:B------:R-:W-:Y:S01]  /*4a60*/  IMAD R69, R17, 0x2, R57 ;  /* 0x0000000211457824 */ /* 0x000fe200078e0239 */
[-C--:B------:R-:W-:Y:S02]  /*4a70*/  LEA R46, P2, R59, R16.reuse, 0x1 ;  /* 0x000000103b2e7211 */ /* 0x080fe400078408ff */
[----:B------:R-:W-:Y:S02]  /*4a80*/  LEA R50, P1, R19, R16, 0x1 ;  /* 0x0000001013327211 */ /* 0x000fe400078208ff */
[-C--:B------:R-:W-:Y:S02]  /*4a90*/  LEA.HI.X.SX32 R47, R59, R18.reuse, 0x1, P2 ;  /* 0x000000123b2f7211 */ /* 0x080fe400010f0eff */
[----:B------:R-:W-:Y:S02]  /*4aa0*/  LEA.HI.X.SX32 R51, R19, R18, 0x1, P1 ;  /* 0x0000001213337211 */ /* 0x000fe400008f0eff */
[----:B------:R-:W-:-:S02]  /*4ab0*/  LEA R52, P2, R63, R16, 0x1 ;  /* 0x000000103f347211 */ /* 0x000fc400078408ff */
[----:B------:R-:W-:Y:S02]  /*4ac0*/  LEA R19, R17, R69, 0x1 ;  /* 0x0000004511137211 */ /* 0x000fe400078e08ff */
[----:B------:R-:W-:Y:S02]  /*4ad0*/  LEA R54, P0, R61, R16, 0x1 ;  /* 0x000000103d367211 */ /* 0x000fe400078008ff */
[-C--:B------:R-:W-:Y:S01]  /*4ae0*/  LEA.HI.X.SX32 R53, R63, R18.reuse, 0x1, P2 ;  /* 0x000000123f357211 */ /* 0x080fe200010f0eff */
[----:B------:R-:W-:Y:S01]  /*4af0*/  IMAD R63, R17, 0x2, R19 ;  /* 0x00000002113f7824 */ /* 0x000fe200078e0213 */
[----:B------:R-:W-:Y:S02]  /*4b00*/  LEA.HI.X.SX32 R55, R61, R18, 0x1, P0 ;  /* 0x000000123d377211 */ /* 0x000fe400000f0eff */
[-C--:B------:R-:W-:Y:S01]  /*4b10*/  LEA R60, P0, R65, R16.reuse, 0x1 ;  /* 0x00000010413c7211 */ /* 0x080fe200078008ff */
[----:B------:R-:W-:Y:S01]  /*4b20*/  IMAD R17, R17, 0x2, R63 ;  /* 0x0000000211117824 */ /* 0x000fe200078e023f */
[----:B------:R-:W-:-:S02]  /*4b30*/  LEA R58, P1, R67, R16, 0x1 ;  /* 0x00000010433a7211 */ /* 0x000fc400078208ff */
[----:B------:R-:W-:Y:S02]  /*4b40*/  LEA R56, P2, R57, R16, 0x1 ;  /* 0x0000001039387211 */ /* 0x000fe400078408ff */
[-C--:B------:R-:W-:Y:S02]  /*4b50*/  LEA.HI.X.SX32 R61, R65, R18.reuse, 0x1, P0 ;  /* 0x00000012413d7211 */ /* 0x080fe400000f0eff */
[-C--:B------:R-:W-:Y:S02]  /*4b60*/  LEA.HI.X.SX32 R59, R67, R18.reuse, 0x1, P1 ;  /* 0x00000012433b7211 */ /* 0x080fe400008f0eff */
[----:B------:R-:W-:Y:S02]  /*4b70*/  LEA.HI.X.SX32 R57, R57, R18, 0x1, P2 ;  /* 0x0000001239397211 */ /* 0x000fe400010f0eff */
[-C--:B------:R-:W-:Y:S02]  /*4b80*/  LEA R66, P0, R69, R16.reuse, 0x1 ;  /* 0x0000001045427211 */ /* 0x080fe400078008ff */
[----:B------:R-:W-:-:S02]  /*4b90*/  LEA R64, P1, R19, R16, 0x1 ;  /* 0x0000001013407211 */ /* 0x000fc400078208ff */
[-C--:B------:R-:W-:Y:S02]  /*4ba0*/  LEA R62, P2, R63, R16.reuse, 0x1 ;  /* 0x000000103f3e7211 */ /* 0x080fe400078408ff */
[----:B------:R-:W-:Y:S02]  /*4bb0*/  LEA R16, P3, R17, R16, 0x1 ;  /* 0x0000001011107211 */ /* 0x000fe400078608ff */
[-C--:B------:R-:W-:Y:S02]  /*4bc0*/  LEA.HI.X.SX32 R67, R69, R18.reuse, 0x1, P0 ;  /* 0x0000001245437211 */ /* 0x080fe400000f0eff */
[-C--:B------:R-:W-:Y:S02]  /*4bd0*/  LEA.HI.X.SX32 R65, R19, R18.reuse, 0x1, P1 ;  /* 0x0000001213417211 */ /* 0x080fe400008f0eff */
[-C--:B------:R-:W-:Y:S02]  /*4be0*/  LEA.HI.X.SX32 R63, R63, R18.reuse, 0x1, P2 ;  /* 0x000000123f3f7211 */ /* 0x080fe400010f0eff */
[----:B------:R-:W-:-:S02]  /*4bf0*/  LEA.HI.X.SX32 R17, R17, R18, 0x1, P3 ;  /* 0x0000001211117211 */ /* 0x000fc400018f0eff */
[----:B------:R-:W-:Y:S02]  /*4c00*/  PRMT R18, R9, 0x7632, R18 ;  /* 0x0000763209127816 */ /* 0x000fe40000000012 */
[----:B------:R-:W-:Y:S02]  /*4c10*/  PRMT R19, R10, 0x7632, R19 ;  /* 0x000076320a137816 */ /* 0x000fe40000000013 */
[----:B---3--:R-:W-:Y:S01]  /*4c20*/  PRMT R21, R11, 0x7632, R21 ;  /* 0x000076320b157816 */ /* 0x008fe20000000015 */
[----:B------:R-:W-:Y:S01]  /*4c30*/  STG.E.U16 desc[UR24][R26.64], R18 ;  /* 0x000000121a007986 */ /* 0x000fe2000c101518 */
[----:B0-----:R-:W-:Y:S02]  /*4c40*/  PRMT R23, R4, 0x7632, R23 ;  /* 0x0000763204177816 */ /* 0x001fe40000000017 */
[----:B------:R-:W-:Y:S01]  /*4c50*/  PRMT R22, R5, 0x7632, R22 ;  /* 0x0000763205167816 */ /* 0x000fe20000000016 */
[----:B------:R2:W-:Y:S01]  /*4c60*/  STG.E.U16 desc[UR24][R28.64], R10 ;  /* 0x0000000a1c007986 */ /* 0x0005e2000c101518 */
[----:B------:R-:W-:-:S02]  /*4c70*/  PRMT R8, R6, 0x7632, R8 ;  /* 0x0000763206087816 */ /* 0x000fc40000000008 */
[----:B-1----:R-:W-:Y:S01]  /*4c80*/  PRMT R25, R7, 0x7632, R25 ;  /* 0x0000763207197816 */ /* 0x002fe20000000019 */
[----:B------:R0:W-:Y:S01]  /*4c90*/  STG.E.U16 desc[UR24][R30.64], R19 ;  /* 0x000000131e007986 */ /* 0x0001e2000c101518 */
[----:B------:R-:W-:Y:S01]  /*4ca0*/  ISETP.GE.U32.AND P0, PT, R0, 0x40, PT ;  /* 0x000000400000780c */ /* 0x000fe20003f06070 */
[----:B------:R-:W-:Y:S02]  /*4cb0*/  IMAD.HI R0, R3, 0x4, RZ ;  /* 0x0000000403007827 */ /* 0x000fe400078e02ff */
[----:B------:R1:W-:Y:S04]  /*4cc0*/  STG.E.U16 desc[UR24][R32.64], R11 ;  /* 0x0000000b20007986 */ /* 0x0003e8000c101518 */
[----:B------:R-:W-:Y:S01]  /*4cd0*/  STG.E.U16 desc[UR24][R34.64], R21 ;  /* 0x0000001522007986 */ /* 0x000fe2000c101518 */
[----:B--2---:R-:W-:-:S03]  /*4ce0*/  PRMT R28, R13, 0x7632, R28 ;  /* 0x000076320d1c7816 */ /* 0x004fc6000000001c */
[----:B------:R2:W-:Y:S01]  /*4cf0*/  STG.E.U16 desc[UR24][R42.64], R4 ;  /* 0x000000042a007986 */ /* 0x0005e2000c101518 */
[----:B0-----:R-:W-:-:S03]  /*4d00*/  PRMT R30, R12, 0x7632, R30 ;  /* 0x000076320c1e7816 */ /* 0x001fc6000000001e */
[----:B------:R-:W-:Y:S01]  /*4d10*/  STG.E.U16 desc[UR24][R40.64], R23 ;  /* 0x0000001728007986 */ /* 0x000fe2000c101518 */
[----:B-1----:R-:W-:-:S03]  /*4d20*/  PRMT R32, R14, 0x7632, R32 ;  /* 0x000076320e207816 */ /* 0x002fc60000000020 */
[----:B------:R0:W-:Y:S04]  /*4d30*/  STG.E.U16 desc[UR24][R38.64], R5 ;  /* 0x0000000526007986 */ /* 0x0001e8000c101518 */
[----:B------:R-:W-:Y:S01]  /*4d40*/  STG.E.U16 desc[UR24][R44.64], R22 ;  /* 0x000000162c007986 */ /* 0x000fe2000c101518 */
[----:B--2---:R-:W-:-:S03]  /*4d50*/  PRMT R4, R15, 0x7632, R4 ;  /* 0x000076320f047816 */ /* 0x004fc60000000004 */
[----:B------:R-:W-:Y:S04]  /*4d60*/  STG.E.U16 desc[UR24][R48.64], R6 ;  /* 0x0000000630007986 */ /* 0x000fe8000c101518 */
[----:B------:R1:W-:Y:S01]  /*4d70*/  STG.E.U16 desc[UR24][R46.64], R8 ;  /* 0x000000082e007986 */ /* 0x0003e2000c101518 */
[----:B0-----:R-:W-:-:S03]  /*4d80*/  IMAD.SHL.U32 R5, R3, 0x4, RZ ;  /* 0x0000000403057824 */ /* 0x001fc600078e00ff */
[----:B------:R-:W-:Y:S04]  /*4d90*/  STG.E.U16 desc[UR24][R54.64], R7 ;  /* 0x0000000736007986 */ /* 0x000fe8000c101518 */
[----:B------:R-:W-:Y:S04]  /*4da0*/  STG.E.U16 desc[UR24][R50.64], R25 ;  /* 0x0000001932007986 */ /* 0x000fe8000c101518 */
[----:B------:R-:W-:Y:S01]  /*4db0*/  STG.E.U16 desc[UR24][R52.64], R12 ;  /* 0x0000000c34007986 */ /* 0x000fe2000c101518 */
[----:B-1----:R-:W0:Y:S03]  /*4dc0*/  LDC.64 R8, c[0x0][0x3a0] ;  /* 0x0000e800ff087b82 */ /* 0x002e260000000a00 */
[----:B------:R-:W-:Y:S04]  /*4dd0*/  STG.E.U16 desc[UR24][R60.64], R30 ;  /* 0x0000001e3c007986 */ /* 0x000fe8000c101518 */
[----:B------:R-:W-:Y:S04]  /*4de0*/  STG.E.U16 desc[UR24][R58.64], R13 ;  /* 0x0000000d3a007986 */ /* 0x000fe8000c101518 */
[----:B------:R-:W-:Y:S04]  /*4df0*/  STG.E.U16 desc[UR24][R56.64], R28 ;  /* 0x0000001c38007986 */ /* 0x000fe8000c101518 */
[----:B------:R-:W-:Y:S04]  /*4e00*/  STG.E.U16 desc[UR24][R66.64], R14 ;  /* 0x0000000e42007986 */ /* 0x000fe8000c101518 */
[----:B------:R-:W-:Y:S04]  /*4e10*/  STG.E.U16 desc[UR24][R64.64], R32 ;  /* 0x0000002040007986 */ /* 0x000fe8000c101518 */
[----:B------:R-:W-:Y:S04]  /*4e20*/  STG.E.U16 desc[UR24][R62.64], R15 ;  /* 0x0000000f3e007986 */ /* 0x000fe8000c101518 */
[----:B------:R-:W-:Y:S01]  /*4e30*/  STG.E.U16 desc[UR24][R16.64], R4 ;  /* 0x0000000410007986 */ /* 0x000fe2000c101518 */
[----:B------:R-:W-:Y:S06]  /*4e40*/  BAR.SYNC.DEFER_BLOCKING 0x0 ;  /* 0x0000000000007b1d */ /* 0x000fec0000010000 */
[----:B------:R0:W-:Y:S02]  /*4e50*/  STSM.16.M88 [R37], R2 ;  /* 0x0000000225007844 */ /* 0x0001e40000000000 */
[----:B------:R-:W-:Y:S01]  /*4e60*/  BAR.SYNC.DEFER_BLOCKING 0x0 ;  /* 0x0000000000007b1d */ /* 0x000fe20000010000 */
[----:B0-----:R-:W-:-:S04]  /*4e70*/  IADD3 R2, P1, P2, R5, UR6, R8 ;  /* 0x0000000605027c10 */ /* 0x001fc8000fa3e008 */
[----:B------:R-:W-:Y:S01]  /*4e80*/  IADD3.X R3, PT, PT, R0, UR5, R9, P1, P2 ;  /* 0x0000000500037c10 */ /* 0x000fe20008fe4409 */
[----:B------:R-:W0:Y:S04]  /*4e90*/  LDSM.16.M88 R7, [R36+UR9] ;  /* 0x000000092407783b */ /* 0x000e280008000000 */
[----:B0-----:R0:W-:Y:S01]  /*4ea0*/  @!P0 STG.E desc[UR24][R2.64], R7 ;  /* 0x0000000702008986 */ /* 0x0011e2000c101918 */
[----:B------:R-:W-:Y:S06]  /*4eb0*/  BAR.SYNC.DEFER_BLOCKING 0x0 ;  /* 0x0000000000007b1d */ /* 0x000fec0000010000 */
[----:B------:R-:W-:Y:S05]  /*4ec0*/  @P5 BRA `(.L_x_22) ;  /* 0x0000000000a05947 */ /* 0x000fea0003800000 */
[----:B------:R-:W1:Y:S01]  /*4ed0*/  S2UR UR5, SR_CgaCtaId ;  /* 0x00000000000579c3 */ /* 0x000e620000008800 */
[----:B------:R-:W-:Y:S01]  /*4ee0*/  NOP ;  /* 0x0000000000007918 */ /* 0x000fe20000000000 */
[----:B------:R-:W-:Y:S01]  /*4ef0*/  UMOV UR4, 0x50 ;  /* 0x0000005000047882 */ /* 0x000fe20000000000 */
[----:B------:R-:W-:Y:S01]  /*4f00*/  MOV R0, UR31 ;  /* 0x0000001f00007c02 */ /* 0x000fe20008000f00 */
[----:B0-----:R-:W-:Y:S02]  /*4f10*/  IMAD.MOV.U32 R3, RZ, RZ, 0xf ;  /* 0x0000000fff037424 */ /* 0x001fe400078e00ff */
[----:B------:R-:W-:Y:S01]  /*4f20*/  IMAD.MOV.U32 R7, RZ, RZ, 0x1 ;  /* 0x00000001ff077424 */ /* 0x000fe200078e00ff */
[----:B------:R-:W-:-:S04]  /*4f30*/  LOP3.LUT R0, R0, 0xffff, RZ, 0xc0, !PT ;  /* 0x0000ffff00007812 */ /* 0x000fc800078ec0ff */
[----:B------:R-:W-:-:S05]  /*4f40*/  SHF.R.U32.HI R0, RZ, 0x5, R0 ;  /* 0x00000005ff007819 */ /* 0x000fca0000011600 */
[----:B------:R-:W-:Y:S01]  /*4f50*/  VIADD R2, R0, 0x10 ;  /* 0x0000001000027836 */ /* 0x000fe20000000000 */
[----:B------:R-:W-:Y:S01]  /*4f60*/  SHF.L.U32 R0, R3, R0, RZ ;  /* 0x0000000003007219 */ /* 0x000fe200000006ff */
[----:B-1----:R-:W-:-:S03]  /*4f70*/  ULEA UR6, UR5, UR4, 0x18 ;  /* 0x0000000405067291 */ /* 0x002fc6000f8ec0ff */
[----:B------:R-:W-:-:S04]  /*4f80*/  SHF.L.U32 R3, R7, R2, RZ ;  /* 0x0000000207037219 */ /* 0x000fc800000006ff */
[----:B------:R-:W-:Y:S02]  /*4f90*/  LOP3.LUT R0, R3, R0, RZ, 0xfc, !PT ;  /* 0x0000000003007212 */ /* 0x000fe400078efcff */
[----:B------:R-:W0:Y:S02]  /*4fa0*/  LDS R5, [UR6] ;  /* 0x00000006ff057984 */ /* 0x000e240008000800 */
[C---:B------:R-:W-:Y:S02]  /*4fb0*/  LOP3.LUT R2, R0.reuse, 0xffff, RZ, 0xc0, !PT ;  /* 0x0000ffff00027812 */ /* 0x040fe400078ec0ff */
[----:B0-----:R-:W-:-:S04]  /*4fc0*/  LOP3.LUT R3, R0, 0xffff, R5, 0x80, !PT ;  /* 0x0000ffff00037812 */ /* 0x001fc800078e8005 */
[----:B------:R-:W-:-:S13]  /*4fd0*/  ISETP.NE.AND P0, PT, R3, R2, PT ;  /* 0x000000020300720c */ /* 0x000fda0003f05270 */
[----:B------:R-:W-:Y:S05]  /*4fe0*/  @P0 BRA `(.L_x_23) ;  /* 0x0000000000500947 */ /* 0x000fea0003800000 */
[----:B------:R-:W-:Y:S02]  /*4ff0*/  SHF.R.U32.HI R5, RZ, 0x10, R5 ;  /* 0x00000010ff057819 */ /* 0x000fe40000011605 */
[----:B------:R-:W-:-:S04]  /*5000*/  SHF.R.U32.HI R2, RZ, 0x10, R0 ;  /* 0x00000010ff027819 */ /* 0x000fc80000011600 */
[----:B------:R-:W-:-:S04]  /*5010*/  LOP3.LUT R5, R5, R2, RZ, 0xc0, !PT ;  /* 0x0000000205057212 */ /* 0x000fc800078ec0ff */
[----:B------:R-:W-:-:S13]  /*5020*/  ISETP.NE.AND P0, PT, R5, R2, PT ;  /* 0x000000020500720c */ /* 0x000fda0003f05270 */
[----:B------:R-:W-:Y:S05]  /*5030*/  @P0 BRA `(.L_x_24) ;  /* 0x0000000000300947 */ /* 0x000fea0003800000 */
[----:B------:R-:W-:Y:S01]  /*5040*/  R2UR UR4, R0 ;  /* 0x00000000000472ca */ /* 0x000fe200000e0000 */
[----:B------:R-:W-:Y:S01]  /*5050*/  VOTEU.ANY UR5, UPT, PT ;  /* 0x0000000000057886 */ /* 0x000fe200038e0100 */
[----:B------:R-:W0:Y:S01]  /*5060*/  S2R R0, SR_LANEID ;  /* 0x0000000000007919 */ /* 0x000e220000000000 */
[----:B------:R-:W-:-:S10]  /*5070*/  UFLO.U32 UR5, UR5 ;  /* 0x00000005000572bd */ /* 0x000fd400080e0000 */
[----:B------:R-:W-:-:S06]  /*5080*/  ULOP3.LUT UR4, URZ, UR4, URZ, 0x33, !UPT ;  /* 0x00000004ff047292 */ /* 0x000fcc000f8e33ff */
[----:B------:R-:W-:-:S04]  /*5090*/  IMAD.U32 R2, RZ, RZ, UR4 ;  /* 0x00000004ff027e24 */ /* 0x000fc8000f8e00ff */
[----:B------:R-:W1:Y:S02]  /*50a0*/  REDUX UR7, R2 ;  /* 0x00000000020773c4 */ /* 0x000e640000000000 */
[----:B------:R2:W-:Y:S01]  /*50b0*/  UTCATOMSWS.AND URZ, UR4 ;  /* 0x0000000400ff79e3 */ /* 0x0005e20008000000 */
[----:B0-----:R-:W-:Y:S02]  /*50c0*/  ISETP.EQ.U32.AND P0, PT, R0, UR5, PT ;  /* 0x0000000500007c0c */ /* 0x001fe4000bf02070 */
[----:B-1----:R-:W-:-:S11]  /*50d0*/  MOV R0, UR7 ;  /* 0x0000000700007c02 */ /* 0x002fd60008000f00 */
[----:B------:R2:W-:Y:S01]  /*50e0*/  @P0 ATOMS.AND RZ, [UR6], R0 ;  /* 0x00000000ffff098c */ /* 0x0005e2000a800006 */
[----:B------:R-:W-:Y:S05]  /*50f0*/  BRA `(.L_x_22) ;  /* 0x0000000000147947 */ /* 0x000fea0003800000 */
.L_x_24:
[----:B------:R-:W-:-:S07]  /*5100*/  MOV R2, 0x5120 ;  /* 0x0000512000027802 */ /* 0x000fce0000000f00 */
[----:B------:R-:W-:Y:S05]  /*5110*/  CALL.REL.NOINC `($__internal_0_$__cuda_sm10x_tcgen05_guardrail_trap_col_being_dealloced_not_returned_by_alloc) ;  /* 0x0000000000447944 */ /* 0x000fea0003c00000 */
[----:B------:R-:W-:Y:S05]  /*5120*/  BRA `(.L_x_22) ;  /* 0x0000000000087947 */ /* 0x000fea0003800000 */
.L_x_23:
[----:B------:R-:W-:-:S07]  /*5130*/  MOV R2, 0x5150 ;  /* 0x0000515000027802 */ /* 0x000fce0000000f00 */
[----:B------:R-:W-:Y:S05]  /*5140*/  CALL.REL.NOINC `($__internal_2_$__cuda_sm10x_tcgen05_guardrail_trap_unallocated_columns_being_dealloced) ;  /* 0x0000000000507944 */ /* 0x000fea0003c00000 */
.L_x_22:
[----:B------:R-:W-:Y:S01]  /*5150*/  NOP ;  /* 0x0000000000007918 */ /* 0x000fe20000000000 */
[----:B--2---:R-:W-:Y:S05]  /*5160*/  EXIT ;  /* 0x000000000000794d */ /* 0x004fea0003800000 */
.L_x_8:
[----:B------:R-:W1:Y:S02]  /*5170*/  SYNCS.PHASECHK.TRANS64.TRYWAIT P2, [UR9+0x2800], RZ ;  /* 0x002800ffff0075a7 */ /* 0x000e640008041109 */
[----:B-1----:R-:W-:Y:S05]  /*5180*/  @!P2 BRA `(.L_x_8) ;  /* 0xfffffffc00f8a947 */ /* 0x002fea000383ffff */
[----:B------:R-:W-:Y:S05]  /*5190*/  BRA `(.L_x_7) ;  /* 0xffffffc800547947 */ /* 0x000fea000383ffff */
.L_x_17:
[----:B------:R-:W2:Y:S02]  /*51a0*/  SYNCS.PHASECHK.TRANS64.TRYWAIT P0, [UR9+0x3810], RZ ;  /* 0x003810ffff0075a7 */ /* 0x000ea40008001109 */
[----:B--2---:R-:W-:Y:S05]  /*51b0*/  @!P0 BRA `(.L_x_17) ;  /* 0xfffffffc00f88947 */ /* 0x004fea000383ffff */
[----:B------:R-:W-:Y:S05]  /*51c0*/  BRA `(.L_x_25) ;  /* 0xffffffd800747947 */ /* 0x000fea000383ffff */
.L_x_18:
[----:B------:R-:W0:Y:S02]  /*51d0*/  SYNCS.PHASECHK.TRANS64.TRYWAIT P0, [UR30], R12 ;  /* 0x0000000cff0075a7 */ /* 0x000e24000800111e */
[----:B0-----:R-:W-:Y:S05]  /*51e0*/  @!P0 BRA `(.L_x_18) ;  /* 0xfffffffc00f88947 */ /* 0x001fea000383ffff */
[----:B------:R-:W-:Y:S05]  /*51f0*/  BRA `(.L_x_26) ;  /* 0xffffffdc00e87947 */ /* 0x000fea000383ffff */
.L_x_21:
[----:B------:R-:W0:Y:S02]  /*5200*/  SYNCS.PHASECHK.TRANS64.TRYWAIT P0, [UR30], R4 ;  /* 0x00000004ff0075a7 */ /* 0x000e24000800111e */
[----:B0-----:R-:W-:Y:S05]  /*5210*/  @!P0 BRA `(.L_x_21) ;  /* 0xfffffffc00f88947 */ /* 0x001fea000383ffff */
[----:B------:R-:W-:Y:S05]  /*5220*/  BRA `(.L_x_27) ;  /* 0xffffffe400987947 */ /* 0x000fea000383ffff */
        .weak           $__internal_0_$__cuda_sm10x_tcgen05_guardrail_trap_col_being_dealloced_not_returned_by_alloc
        .type           $__internal_0_$__cuda_sm10x_tcgen05_guardrail_trap_col_being_dealloced_not_returned_by_alloc,@function
        .size           $__internal_0_$__cuda_sm10x_tcgen05_guardrail_trap_col_being_dealloced_not_returned_by_alloc,($__internal_1_$__cuda_sm10x_tcgen05_guardrail_trap_phase_invalid_during_alloc - $__internal_0_$__cuda_sm10x_tcgen05_guardrail_trap_col_being_dealloced_not_returned_by_alloc)
$__internal_0_$__cuda_sm10x_tcgen05_guardrail_trap_col_being_dealloced_not_returned_by_alloc:
[----:B------:R-:W-:Y:S05]  /*5230*/  BPT.TRAP 0x1 ;  /* 0x000000040000795c */ /* 0x000fea0000300000 */
[----:B------:R-:W-:-:S04]  /*5240*/  IMAD.MOV.U32 R3, RZ, RZ, 0x0 ;  /* 0x00000000ff037424 */ /* 0x000fc800078e00ff */
[----:B------:R-:W-:Y:S05]  /*5250*/  RET.REL.NODEC R2 `(attn_fwd) ;  /* 0xffffffac02687950 */ /* 0x000fea0003c3ffff */
        .weak           $__internal_1_$__cuda_sm10x_tcgen05_guardrail_trap_phase_invalid_during_alloc
        .type           $__internal_1_$__cuda_sm10x_tcgen05_guardrail_trap_phase_invalid_during_alloc,@function
        .size           $__internal_1_$__cuda_sm10x_tcgen05_guardrail_trap_phase_invalid_during_alloc,($__internal_2_$__cuda_sm10x_tcgen05_guardrail_trap_unallocated_columns_being_dealloced - $__internal_1_$__cuda_sm10x_tcgen05_guardrail_trap_phase_invalid_during_alloc)
$__internal_1_$__cuda_sm10x_tcgen05_guardrail_trap_phase_invalid_during_alloc:
[----:B------:R-:W-:Y:S05]  /*5260*/  BPT.TRAP 0x1 ;  /* 0x000000040000795c */ /* 0x000fea0000300000 */
[----:B------:R-:W-:-:S04]  /*5270*/  IMAD.MOV.U32 R3, RZ, RZ, 0x0 ;  /* 0x00000000ff037424 */ /* 0x000fc800078e00ff */
[----:B------:R-:W-:Y:S05]  /*5280*/  RET.REL.NODEC R2 `(attn_fwd) ;  /* 0xffffffac025c7950 */ /* 0x000fea0003c3ffff */
        .weak           $__internal_2_$__cuda_sm10x_tcgen05_guardrail_trap_unallocated_columns_being_dealloced
        .type           $__internal_2_$__cuda_sm10x_tcgen05_guardrail_trap_unallocated_columns_being_dealloced,@function
        .size           $__internal_2_$__cuda_sm10x_tcgen05_guardrail_trap_unallocated_columns_being_dealloced,(.L_x_31 - $__internal_2_$__cuda_sm10x_tcgen05_guardrail_trap_unallocated_columns_being_dealloced)
$__internal_2_$__cuda_sm10x_tcgen05_guardrail_trap_unallocated_columns_being_dealloced:
[----:B------:R-:W-:Y:S05]  /*5290*/  BPT.TRAP 0x1 ;  /* 0x000000040000795c */ /* 0x000fea0000300000 */
[----:B------:R-:W-:-:S04]  /*52a0*/  IMAD.MOV.U32 R3, RZ, RZ, 0x0 ;  /* 0x00000000ff037424 */ /* 0x000fc800078e00ff */
[----:B------:R-:W-:Y:S05]  /*52b0*/  RET.REL.NODEC R2 `(attn_fwd) ;  /* 0xffffffac02507950 */ /* 0x000fea0003c3ffff */
.L_x_28:
[----:B------:R-:W-:-:S00]  /*52c0*/  BRA `(.L_x_28) ;  /* 0xfffffffc00fc7947 */ /* 0x000fc0000383ffff */
[----:B------:R-:W-:-:S00]  /*52d0*/  NOP ;  /* 0x0000000000007918 */ /* 0x000fc00000000000 */
        /* <DEDUP_REMOVED lines=10> */
.L_x_31:


//--------------------- .nv.global.init           --------------------------
	.section	.nv.global.init,"aw",@progbits
.nv.global.init:
	.type		_$_str,@object
	.size		_$_str,(.L_3 - _$_str)
_$_str:
        /*0000*/ 	.byte	0x5f, 0x5f, 0x43, 0x55, 0x44, 0x41, 0x5f, 0x46, 0x54, 0x5a, 0x00
.L_3:


//--------------------- .nv.shared.attn_fwd       --------------------------
	.section	.nv.shared.attn_fwd,"aw",@nobits
	.sectionflags	@""
	.align	16
	.zero		1024


//--------------------- .nv.shared.reserved.0     --------------------------
	.section	.nv.shared.reserved.0,"aw",@nobits
	.align	8
	.weak		__nv_reservedSMEM_offset_0_alias
	.size		__nv_reservedSMEM_offset_0_alias, 0, 64
	.other		__nv_reservedSMEM_offset_0_alias,@"STO_CUDA_RESERVED_SHARED STV_DEFAULT"
__nv_reservedSMEM_offset_0_alias:
	.zero		0
.nv.shared.reserved.0:
	.zero		64
	.weak		__nv_reservedSMEM_allocation_phase
	.type		__nv_reservedSMEM_allocation_phase,@object
	.size		__nv_reservedSMEM_allocation_phase,(.L_0 - __nv_reservedSMEM_allocation_phase)
__nv_reservedSMEM_allocation_phase:
	.zero		1
.L_0:
	.zero		7
	.weak		__nv_reservedSMEM_devtool_atexit_pc
	.type		__nv_reservedSMEM_devtool_atexit_pc,@object
	.size		__nv_reservedSMEM_devtool_atexit_pc,(__nv_reservedSMEM_allocation_mask - __nv_reservedSMEM_devtool_atexit_pc)
__nv_reservedSMEM_devtool_atexit_pc:
	.zero		8
	.weak		__nv_reservedSMEM_allocation_mask
	.type		__nv_reservedSMEM_allocation_mask,@object
	.size		__nv_reservedSMEM_allocation_mask,(.L_2 - __nv_reservedSMEM_allocation_mask)
__nv_reservedSMEM_allocation_mask:
	.zero		4
.L_2:


//--------------------- .nv.constant0.attn_fwd    --------------------------
	.section	.nv.constant0.attn_fwd,"a",@progbits
	.sectionflags	@""
	.align	4
.nv.constant0.attn_fwd:
	.zero		1032


//--------------------- SYMBOLS --------------------------

	.type		.nv.reservedSmem.offset0,@object
	.size		.nv.reservedSmem.offset0,0x4
	.type		.nv.reservedSmem.cap,@object
	.size		.nv.reservedSmem.cap,0x4
